def attn_fwd(
    Q,
    K,
    V,
    Out,
    Lse,
    sm_scale,
    stride_qz,
    stride_qh,
    stride_qm,
    stride_qk,
    stride_kz,
    stride_kh,
    stride_kn,
    stride_kk,
    stride_vz,
    stride_vh,
    stride_vn,
    stride_vk,
    stride_oz,
    stride_oh,
    stride_om,
    stride_ok,
    seqlen_q,
    seqlen_k,
    BLOCK_M: tl.constexpr,
    BLOCK_N: tl.constexpr,
    HEAD_DIM: tl.constexpr,
    CAUSAL: tl.constexpr,
):
    start_m = tl.program_id(0)
    off_hz = tl.program_id(1)
    q_off = off_hz * stride_qh
    k_off = off_hz * stride_kh
    v_off = off_hz * stride_vh
    offs_m = start_m * BLOCK_M + tl.arange(0, BLOCK_M)
    offs_d = tl.arange(0, HEAD_DIM)
    offs_n = tl.arange(0, BLOCK_N)
    q_ptrs = Q + q_off + offs_m[:, None] * stride_qm + offs_d[None, :] * stride_qk
    k_ptrs = K + k_off + offs_d[:, None] * stride_kk + offs_n[None, :] * stride_kn
    v_ptrs = V + v_off + offs_n[:, None] * stride_vn + offs_d[None, :] * stride_vk
    m_i = tl.full([BLOCK_M], float("-inf"), dtype=tl.float32)
    l_i = tl.zeros([BLOCK_M], dtype=tl.float32) + 1.0
    acc = tl.zeros([BLOCK_M, HEAD_DIM], dtype=tl.float32)
    q = tl.load(q_ptrs)
    acc, l_i, m_i = _attn_fwd_inner(
        acc,
        l_i,
        m_i,
        q,
        k_ptrs,
        v_ptrs,
        sm_scale,
        stride_kn,
        stride_vn,
        start_m,
        seqlen_k,
        BLOCK_M,
        BLOCK_N,
        HEAD_DIM,
        CAUSAL,
    )
    acc = acc / l_i[:, None]
    lse = m_i + tl.math.log2(l_i) / 1.4426950408889634
    o_ptrs = (
        Out
        + off_hz * stride_oh
        + offs_m[:, None] * stride_om
        + offs_d[None, :] * stride_ok
    )
    tl.store(o_ptrs, acc.to(Out.dtype.element_ty))
    tl.store(Lse + off_hz * seqlen_q + offs_m, lse)

# config = {"BLOCK_M": 64, "BLOCK_N": 128, "HEAD_DIM": 128, "arch": "sm_100", "causal": false, "dtype": "fp16", "num_stages": 2, "num_warps": 8}
# arch = sm_100


// ===== COMPILED SASS (sm_100a) =====

	.target	sm_100a

	.elftype	@"ET_EXEC"


//--------------------- .note.nv.tkinfo           --------------------------
	.section	.note.nv.tkinfo,"",@"SHT_NOTE"
	.sectionflags	@"SHF_NOTE_NV_TKINFO"
	.tkinfo
        /*0018*/ 	.word	0x00000081
        /*0030*/ 	.string	""
        /*0030*/ 	.string	"ptxas-blackwell"
        /*0030*/ 	.string	"Cuda compilation tools, release 12.9, V12.9.86"
        /*0030*/ 	.string	"Build cuda_12.9.r12.9/compiler.36037853_0"
        /*0030*/ 	.string	"-v  -suppress-debug-info  -lineinfo  -arch sm_100a "



//--------------------- .note.nv.cuver            --------------------------
	.section	.note.nv.cuver,"",@"SHT_NOTE"
	.sectionflags	@"SHF_NOTE_NV_CUVER"
        /*0018*/ 	.short	0x0001
        /*001a*/ 	.short	0x0064
        /*001c*/ 	.short	0x0001
        /*001e*/ 	.short	0x0000
        /*0020*/ 	.short	0x0001
        /*0022*/ 	.short	0x0000


//--------------------- .nv.info                  --------------------------
	.section	.nv.info,"",@"SHT_CUDA_INFO"
	.align	4


	//----- nvinfo : EIATTR_REGCOUNT
	.align		4
        /*0000*/ 	.byte	0x04, 0x2f
        /*0002*/ 	.short	(.L_5 - .L_4)
	.align		4
.L_4:
        /*0004*/ 	.word	index@(attn_fwd)
        /*0008*/ 	.word	0x000000ff


	//----- nvinfo : EIATTR_FRAME_SIZE
	.align		4
.L_5:
        /*000c*/ 	.byte	0x04, 0x11
        /*000e*/ 	.short	(.L_7 - .L_6)
	.align		4
.L_6:
        /*0010*/ 	.word	index@($__internal_2_$__cuda_sm10x_tcgen05_guardrail_trap_unallocated_columns_being_dealloced)
        /*0014*/ 	.word	0x00000200


	//----- nvinfo : EIATTR_FRAME_SIZE
	.align		4
.L_7:
        /*0018*/ 	.byte	0x04, 0x11
        /*001a*/ 	.short	(.L_9 - .L_8)
	.align		4
.L_8:
        /*001c*/ 	.word	index@($__internal_1_$__cuda_sm10x_tcgen05_guardrail_trap_phase_invalid_during_alloc)
        /*0020*/ 	.word	0x00000200


	//----- nvinfo : EIATTR_FRAME_SIZE
	.align		4
.L_9:
        /*0024*/ 	.byte	0x04, 0x11
        /*0026*/ 	.short	(.L_11 - .L_10)
	.align		4
.L_10:
        /*0028*/ 	.word	index@($__internal_0_$__cuda_sm10x_tcgen05_guardrail_trap_col_being_dealloced_not_returned_by_alloc)
        /*002c*/ 	.word	0x00000200


	//----- nvinfo : EIATTR_FRAME_SIZE
	.align		4
.L_11:
        /*0030*/ 	.byte	0x04, 0x11
        /*0032*/ 	.short	(.L_13 - .L_12)
	.align		4
.L_12:
        /*0034*/ 	.word	index@(attn_fwd)
        /*0038*/ 	.word	0x00000200


	//----- nvinfo : EIATTR_MIN_STACK_SIZE
	.align		4
.L_13:
        /*003c*/ 	.byte	0x04, 0x12
        /*003e*/ 	.short	(.L_15 - .L_14)
	.align		4
.L_14:
        /*0040*/ 	.word	index@(attn_fwd)
        /*0044*/ 	.word	0x00000200
.L_15:


//--------------------- .nv.info.attn_fwd         --------------------------
	.section	.nv.info.attn_fwd,"",@"SHT_CUDA_INFO"
	.sectionflags	@""
	.align	4


	//----- nvinfo : EIATTR_CUDA_API_VERSION
	.align		4
        /*0000*/ 	.byte	0x04, 0x37
        /*0002*/ 	.short	(.L_17 - .L_16)
.L_16:
        /*0004*/ 	.word	0x00000081


	//----- nvinfo : EIATTR_KPARAM_INFO
	.align		4
.L_17:
        /*0008*/ 	.byte	0x04, 0x17
        /*000a*/ 	.short	(.L_19 - .L_18)
.L_18:
        /*000c*/ 	.word	0x00000000
        /*0010*/ 	.short	0x0019
        /*0012*/ 	.short	0x0080
        /*0014*/ 	.byte	0x00, 0xf4, 0x21, 0x00


	//----- nvinfo : EIATTR_KPARAM_INFO
	.align		4
.L_19:
        /*0018*/ 	.byte	0x04, 0x17
        /*001a*/ 	.short	(.L_21 - .L_20)
.L_20:
        /*001c*/ 	.word	0x00000000
        /*0020*/ 	.short	0x0018
        /*0022*/ 	.short	0x0078
        /*0024*/ 	.byte	0x00, 0xf4, 0x21, 0x00


	//----- nvinfo : EIATTR_KPARAM_INFO
	.align		4
.L_21:
        /*0028*/ 	.byte	0x04, 0x17
        /*002a*/ 	.short	(.L_23 - .L_22)
.L_22:
        /*002c*/ 	.word	0x00000000
        /*0030*/ 	.short	0x0017
        /*0032*/ 	.short	0x0070
        /*0034*/ 	.byte	0x00, 0xf0, 0x11, 0x00


	//----- nvinfo : EIATTR_KPARAM_INFO
	.align		4
.L_23:
        /*0038*/ 	.byte	0x04, 0x17
        /*003a*/ 	.short	(.L_25 - .L_24)
.L_24:
        /*003c*/ 	.word	0x00000000
        /*0040*/ 	.short	0x0016
        /*0042*/ 	.short	0x006c
        /*0044*/ 	.byte	0x00, 0xf0, 0x11, 0x00


	//----- nvinfo : EIATTR_KPARAM_INFO
	.align		4
.L_25:
        /*0048*/ 	.byte	0x04, 0x17
        /*004a*/ 	.short	(.L_27 - .L_26)
.L_26:
        /*004c*/ 	.word	0x00000000
        /*0050*/ 	.short	0x0015
        /*0052*/ 	.short	0x0068
        /*0054*/ 	.byte	0x00, 0xf0, 0x11, 0x00


	//----- nvinfo : EIATTR_KPARAM_INFO
	.align		4
.L_27:
        /*0058*/ 	.byte	0x04, 0x17
        /*005a*/ 	.short	(.L_29 - .L_28)
.L_28:
        /*005c*/ 	.word	0x00000000
        /*0060*/ 	.short	0x0014
        /*0062*/ 	.short	0x0064
        /*0064*/ 	.byte	0x00, 0xf0, 0x11, 0x00


	//----- nvinfo : EIATTR_KPARAM_INFO
	.align		4
.L_29:
        /*0068*/ 	.byte	0x04, 0x17
        /*006a*/ 	.short	(.L_31 - .L_30)
.L_30:
        /*006c*/ 	.word	0x00000000
        /*0070*/ 	.short	0x0013
        /*0072*/ 	.short	0x0060
        /*0074*/ 	.byte	0x00, 0xf0, 0x11, 0x00


	//----- nvinfo : EIATTR_KPARAM_INFO
	.align		4
.L_31:
        /*0078*/ 	.byte	0x04, 0x17
        /*007a*/ 	.short	(.L_33 - .L_32)
.L_32:
        /*007c*/ 	.word	0x00000000
        /*0080*/ 	.short	0x0012
        /*0082*/ 	.short	0x005c
        /*0084*/ 	.byte	0x00, 0xf0, 0x11, 0x00


	//----- nvinfo : EIATTR_KPARAM_INFO
	.align		4
.L_33:
        /*0088*/ 	.byte	0x04, 0x17
        /*008a*/ 	.short	(.L_35 - .L_34)
.L_34:
        /*008c*/ 	.word	0x00000000
        /*0090*/ 	.short	0x0011
        /*0092*/ 	.short	0x0058
        /*0094*/ 	.byte	0x00, 0xf0, 0x11, 0x00


	//----- nvinfo : EIATTR_KPARAM_INFO
	.align		4
.L_35:
        /*0098*/ 	.byte	0x04, 0x17
        /*009a*/ 	.short	(.L_37 - .L_36)
.L_36:
        /*009c*/ 	.word	0x00000000
        /*00a0*/ 	.short	0x0010
        /*00a2*/ 	.short	0x0054
        /*00a4*/ 	.byte	0x00, 0xf0, 0x11, 0x00


	//----- nvinfo : EIATTR_KPARAM_INFO
	.align		4
.L_37:
        /*00a8*/ 	.byte	0x04, 0x17
        /*00aa*/ 	.short	(.L_39 - .L_38)
.L_38:
        /*00ac*/ 	.word	0x00000000
        /*00b0*/ 	.short	0x000f
        /*00b2*/ 	.short	0x0050
        /*00b4*/ 	.byte	0x00, 0xf0, 0x11, 0x00


	//----- nvinfo : EIATTR_KPARAM_INFO
	.align		4
.L_39:
        /*00b8*/ 	.byte	0x04, 0x17
        /*00ba*/ 	.short	(.L_41 - .L_40)
.L_40:
        /*00bc*/ 	.word	0x00000000
        /*00c0*/ 	.short	0x000e
        /*00c2*/ 	.short	0x004c
        /*00c4*/ 	.byte	0x00, 0xf0, 0x11, 0x00


	//----- nvinfo : EIATTR_KPARAM_INFO
	.align		4
.L_41:
        /*00c8*/ 	.byte	0x04, 0x17
        /*00ca*/ 	.short	(.L_43 - .L_42)
.L_42:
        /*00cc*/ 	.word	0x00000000
        /*00d0*/ 	.short	0x000d
        /*00d2*/ 	.short	0x0048
        /*00d4*/ 	.byte	0x00, 0xf0, 0x11, 0x00


	//----- nvinfo : EIATTR_KPARAM_INFO
	.align		4
.L_43:
        /*00d8*/ 	.byte	0x04, 0x17
        /*00da*/ 	.short	(.L_45 - .L_44)
.L_44:
        /*00dc*/ 	.word	0x00000000
        /*00e0*/ 	.short	0x000c
        /*00e2*/ 	.short	0x0044
        /*00e4*/ 	.byte	0x00, 0xf0, 0x11, 0x00


	//----- nvinfo : EIATTR_KPARAM_INFO
	.align		4
.L_45:
        /*00e8*/ 	.byte	0x04, 0x17
        /*00ea*/ 	.short	(.L_47 - .L_46)
.L_46:
        /*00ec*/ 	.word	0x00000000
        /*00f0*/ 	.short	0x000b
        /*00f2*/ 	.short	0x0040
        /*00f4*/ 	.byte	0x00, 0xf0, 0x11, 0x00


	//----- nvinfo : EIATTR_KPARAM_INFO
	.align		4
.L_47:
        /*00f8*/ 	.byte	0x04, 0x17
        /*00fa*/ 	.short	(.L_49 - .L_48)
.L_48:
        /*00fc*/ 	.word	0x00000000
        /*0100*/ 	.short	0x000a
        /*0102*/ 	.short	0x003c
        /*0104*/ 	.byte	0x00, 0xf0, 0x11, 0x00


	//----- nvinfo : EIATTR_KPARAM_INFO
	.align		4
.L_49:
        /*0108*/ 	.byte	0x04, 0x17
        /*010a*/ 	.short	(.L_51 - .L_50)
.L_50:
        /*010c*/ 	.word	0x00000000
        /*0110*/ 	.short	0x0009
        /*0112*/ 	.short	0x0038
        /*0114*/ 	.byte	0x00, 0xf0, 0x11, 0x00


	//----- nvinfo : EIATTR_KPARAM_INFO
	.align		4
.L_51:
        /*0118*/ 	.byte	0x04, 0x17
        /*011a*/ 	.short	(.L_53 - .L_52)
.L_52:
        /*011c*/ 	.word	0x00000000
        /*0120*/ 	.short	0x0008
        /*0122*/ 	.short	0x0034
        /*0124*/ 	.byte	0x00, 0xf0, 0x11, 0x00


	//----- nvinfo : EIATTR_KPARAM_INFO
	.align		4
.L_53:
        /*0128*/ 	.byte	0x04, 0x17
        /*012a*/ 	.short	(.L_55 - .L_54)
.L_54:
        /*012c*/ 	.word	0x00000000
        /*0130*/ 	.short	0x0007
        /*0132*/ 	.short	0x0030
        /*0134*/ 	.byte	0x00, 0xf0, 0x11, 0x00


	//----- nvinfo : EIATTR_KPARAM_INFO
	.align		4
.L_55:
        /*0138*/ 	.byte	0x04, 0x17
        /*013a*/ 	.short	(.L_57 - .L_56)
.L_56:
        /*013c*/ 	.word	0x00000000
        /*0140*/ 	.short	0x0006
        /*0142*/ 	.short	0x002c
        /*0144*/ 	.byte	0x00, 0xf0, 0x11, 0x00


	//----- nvinfo : EIATTR_KPARAM_INFO
	.align		4
.L_57:
        /*0148*/ 	.byte	0x04, 0x17
        /*014a*/ 	.short	(.L_59 - .L_58)
.L_58:
        /*014c*/ 	.word	0x00000000
        /*0150*/ 	.short	0x0005
        /*0152*/ 	.short	0x0028
        /*0154*/ 	.byte	0x00, 0xf0, 0x11, 0x00


	//----- nvinfo : EIATTR_KPARAM_INFO
	.align		4
.L_59:
        /*0158*/ 	.byte	0x04, 0x17
        /*015a*/ 	.short	(.L_61 - .L_60)
.L_60:
        /*015c*/ 	.word	0x00000000
        /*0160*/ 	.short	0x0004
        /*0162*/ 	.short	0x0020
        /*0164*/ 	.byte	0x00, 0xf4, 0x21, 0x00


	//----- nvinfo : EIATTR_KPARAM_INFO
	.align		4
.L_61:
        /*0168*/ 	.byte	0x04, 0x17
        /*016a*/ 	.short	(.L_63 - .L_62)
.L_62:
        /*016c*/ 	.word	0x00000000
        /*0170*/ 	.short	0x0003
        /*0172*/ 	.short	0x0018
        /*0174*/ 	.byte	0x00, 0xf4, 0x21, 0x00


	//----- nvinfo : EIATTR_KPARAM_INFO
	.align		4
.L_63:
        /*0178*/ 	.byte	0x04, 0x17
        /*017a*/ 	.short	(.L_65 - .L_64)
.L_64:
        /*017c*/ 	.word	0x00000000
        /*0180*/ 	.short	0x0002
        /*0182*/ 	.short	0x0010
        /*0184*/ 	.byte	0x00, 0xf4, 0x21, 0x00


	//----- nvinfo : EIATTR_KPARAM_INFO
	.align		4
.L_65:
        /*0188*/ 	.byte	0x04, 0x17
        /*018a*/ 	.short	(.L_67 - .L_66)
.L_66:
        /*018c*/ 	.word	0x00000000
        /*0190*/ 	.short	0x0001
        /*0192*/ 	.short	0x0008
        /*0194*/ 	.byte	0x00, 0xf4, 0x21, 0x00


	//----- nvinfo : EIATTR_KPARAM_INFO
	.align		4
.L_67:
        /*0198*/ 	.byte	0x04, 0x17
        /*019a*/ 	.short	(.L_69 - .L_68)
.L_68:
        /*019c*/ 	.word	0x00000000
        /*01a0*/ 	.short	0x0000
        /*01a2*/ 	.short	0x0000
        /*01a4*/ 	.byte	0x00, 0xf4, 0x21, 0x00


	//----- nvinfo : EIATTR_AT_ENTRY_FRAGMENTS
	.align		4
.L_69:
        /*01a8*/ 	.byte	0x04, 0x4f
        /*01aa*/ 	.short	(.L_71 - .L_70)


	//   ....[0]....
.L_70:
        /*01ac*/ 	.word	0x00000004


	//----- nvinfo : EIATTR_RESERVED_SMEM_USED
	.align		4
.L_71:
        /*01b0*/ 	.byte	0x01, 0x41
	.zero		2


	//----- nvinfo : EIATTR_SPARSE_MMA_MASK
	.align		4
        /*01b4*/ 	.byte	0x03, 0x50
        /*01b6*/ 	.short	0x0000


	//----- nvinfo : EIATTR_TCGEN05_1CTA_USED
	.align		4
        /*01b8*/ 	.byte	0x01, 0x51
	.zero		2


	//----- nvinfo : EIATTR_MAXREG_COUNT
	.align		4
        /*01bc*/ 	.byte	0x03, 0x1b
        /*01be*/ 	.short	0x00ff


	//----- nvinfo : EIATTR_NUM_BARRIERS
	.align		4
        /*01c0*/ 	.byte	0x02, 0x4c
        /*01c2*/ 	.byte	0x01
	.zero		1


	//----- nvinfo : EIATTR_ANNOTATIONS
	.align		4
        /*01c4*/ 	.byte	0x04, 0x55
        /*01c6*/ 	.short	(.L_73 - .L_72)


	//   ....[0]....
.L_72:
        /*01c8*/ 	.word	0x00000001
        /*01cc*/ 	.byte	0x30, 0x17, 0x00, 0x00, 0x01, 0x00, 0x00, 0x00, 0x60, 0x17, 0x00, 0x00, 0x01, 0x00, 0x00, 0x00
        /* <DEDUP_REMOVED lines=97> */
        /*07ec*/ 	.byte	0x80, 0x7c, 0x00, 0x00, 0x01, 0x00, 0x00, 0x00, 0x20, 0x89, 0x00, 0x00


	//----- nvinfo : EIATTR_INT_WARP_WIDE_INSTR_OFFSETS
	.align		4
.L_73:
        /*07f8*/ 	.byte	0x04, 0x31
        /*07fa*/ 	.short	(.L_75 - .L_74)


	//   ....[0]....
.L_74:
        /*07fc*/ 	.word	0x00001d50


	//   ....[1]....
        /*0800*/ 	.word	0x00001d60


	//   ....[2]....
        /*0804*/ 	.word	0x00002810


	//   ....[3]....
        /*0808*/ 	.word	0x00002b50


	//   ....[4]....
        /*080c*/ 	.word	0x00007880


	//   ....[5]....
        /*0810*/ 	.word	0x0000b620


	//   ....[6]....
        /*0814*/ 	.word	0x0000b670


	//----- nvinfo : EIATTR_COOP_GROUP_MASK_REGIDS
	.align		4
.L_75:
        /*0818*/ 	.byte	0x04, 0x29
        /*081a*/ 	.short	(.L_77 - .L_76)


	//   ....[0]....
.L_76:
        /*081c*/ 	.word	0xffffffff


	//   ....[1]....
        /*0820*/ 	.word	0xffffffff


	//   ....[2]....
        /*0824*/ 	.word	0xffffffff


	//   ....[3]....
        /*0828*/ 	.word	0xffffffff


	//   ....[4]....
        /*082c*/ 	.word	0xffffffff


	//   ....[5]....
        /*0830*/ 	.word	0xffffffff


	//   ....[6]....
        /*0834*/ 	.word	0xffffffff


	//   ....[7]....
        /*0838*/ 	.word	0xffffffff


	//   ....[8]....
        /*083c*/ 	.word	0xffffffff


	//   ....[9]....
        /*0840*/ 	.word	0xffffffff


	//   ....[10]....
        /*0844*/ 	.word	0xffffffff


	//   ....[11]....
        /*0848*/ 	.word	0xffffffff


	//----- nvinfo : EIATTR_COOP_GROUP_INSTR_OFFSETS
	.align		4
.L_77:
        /*084c*/ 	.byte	0x04, 0x28
        /*084e*/ 	.short	(.L_79 - .L_78)


	//   ....[0]....
.L_78:
        /*0850*/ 	.word	0x00000060


	//   ....[1]....
        /*0854*/ 	.word	0x00000320


	//   ....[2]....
        /*0858*/ 	.word	0x00003f50


	//   ....[3]....
        /*085c*/ 	.word	0x00004580


	//   ....[4]....
        /*0860*/ 	.word	0x000050e0


	//   ....[5]....
        /*0864*/ 	.word	0x00005140


	//   ....[6]....
        /*0868*/ 	.word	0x00007fd0


	//   ....[7]....
        /*086c*/ 	.word	0x00008070


	//   ....[8]....
        /*0870*/ 	.word	0x000088d0


	//   ....[9]....
        /*0874*/ 	.word	0x00008940


	//   ....[10]....
        /*0878*/ 	.word	0x0000b4b0


	//   ....[11]....
        /*087c*/ 	.word	0x0000b720


	//----- nvinfo : EIATTR_VRC_CTA_INIT_COUNT
	.align		4
.L_79:
        /*0880*/ 	.byte	0x02, 0x4a
        /*0882*/ 	.byte	0x80
	.zero		1


	//----- nvinfo : EIATTR_MBARRIER_INSTR_OFFSETS
	.align		4
        /*0884*/ 	.byte	0x04, 0x39
        /*0886*/ 	.short	(.L_81 - .L_80)


	//   ....[0]....
.L_80:
        /*0888*/ 	.word	0x00002370
        /*088c*/ 	.word	0x000000ff
        /*0890*/ 	.word	0x00000000
        /*0894*/ 	.short	0x0100
        /*0896*/ 	.byte	0x0a
	.zero		1


	//   ....[1]....
        /*0898*/ 	.word	0x00002840
        /*089c*/ 	.word	0x000000ff
        /*08a0*/ 	.word	0x0001c008
        /*08a4*/ 	.short	0x0100
        /*08a6*/ 	.byte	0x07
	.zero		1


	//   ....[2]....
        /*08a8*/ 	.word	0x00002d10
        /*08ac*/ 	.word	0x000000ff
        /*08b0*/ 	.word	0x00008000
        /*08b4*/ 	.short	0x0100
        /*08b6*/ 	.byte	0x07
	.zero		1


	//   ....[3]....
        /*08b8*/ 	.word	0x000030b0
        /*08bc*/ 	.word	0x000000ff
        /*08c0*/ 	.word	0x00008000
        /*08c4*/ 	.short	0x010a
        /*08c6*/ 	.byte	0x07
	.zero		1


	//   ....[4]....
        /*08c8*/ 	.word	0x000032c0
        /*08cc*/ 	.word	0x000000ff
        /*08d0*/ 	.word	0x00008000
        /*08d4*/ 	.short	0x0108
        /*08d6*/ 	.byte	0x07
	.zero		1


	//   ....[5]....
        /*08d8*/ 	.word	0x00007a20
        /*08dc*/ 	.word	0x000000ff
        /*08e0*/ 	.word	0x0001c010
        /*08e4*/ 	.short	0x0100
        /*08e6*/ 	.byte	0x07
	.zero		1


	//   ....[6]....
        /*08e8*/ 	.word	0x00007c20
        /*08ec*/ 	.word	0x000000ff
        /*08f0*/ 	.word	0x0001c010
        /*08f4*/ 	.short	0x010a
        /*08f6*/ 	.byte	0x07
	.zero		1


	//   ....[7]....
        /*08f8*/ 	.word	0x00007c90
        /*08fc*/ 	.word	0x000000ff
        /*0900*/ 	.word	0x0001c010
        /*0904*/ 	.short	0x0108
        /*0906*/ 	.byte	0x07
	.zero		1


	//   ....[8]....
        /*0908*/ 	.word	0x000089a0
        /*090c*/ 	.word	0x000000ff
        /*0910*/ 	.word	0x00000000
        /*0914*/ 	.short	0x010a
        /*0916*/ 	.byte	0x0a
	.zero		1


	//   ....[9]....
        /*0918*/ 	.word	0x00009eb0
        /*091c*/ 	.word	0x000000ff
        /*0920*/ 	.word	0x00000000
        /*0924*/ 	.short	0x010a
        /*0926*/ 	.byte	0x0a
	.zero		1


	//   ....[10]....
        /*0928*/ 	.word	0x00009fc0
        /*092c*/ 	.word	0x000000ff
        /*0930*/ 	.word	0x0001c000
        /*0934*/ 	.short	0x0108
        /*0936*/ 	.byte	0x07
	.zero		1


	//   ....[11]....
        /*0938*/ 	.word	0x0000a100
        /*093c*/ 	.word	0x000000ff
        /*0940*/ 	.word	0x0001c008
        /*0944*/ 	.short	0x0108
        /*0946*/ 	.byte	0x07
	.zero		1


	//   ....[12]....
        /*0948*/ 	.word	0x0000b740
        /*094c*/ 	.word	0x000000ff
        /*0950*/ 	.word	0x00008000
        /*0954*/ 	.short	0x010a
        /*0956*/ 	.byte	0x07
	.zero		1


	//   ....[13]....
        /*0958*/ 	.word	0x0000b770
        /*095c*/ 	.word	0x000000ff
        /*0960*/ 	.word	0x0001c010
        /*0964*/ 	.short	0x010a
        /*0966*/ 	.byte	0x07
	.zero		1


	//   ....[14]....
        /*0968*/ 	.word	0x0000b7a0
        /*096c*/ 	.word	0x000000ff
        /*0970*/ 	.word	0x00000000
        /*0974*/ 	.short	0x010a
        /*0976*/ 	.byte	0x0a
	.zero		1


	//   ....[15]....
        /*0978*/ 	.word	0x0000b7d0
        /*097c*/ 	.word	0x000000ff
        /*0980*/ 	.word	0x00000000
        /*0984*/ 	.short	0x010a
        /*0986*/ 	.byte	0x0a
	.zero		1


	//----- nvinfo : EIATTR_NUM_MBARRIERS
	.align		4
.L_81:
        /*0988*/ 	.byte	0x03, 0x38
        /*098a*/ 	.short	0xffff


	//----- nvinfo : EIATTR_EXIT_INSTR_OFFSETS
	.align		4
        /*098c*/ 	.byte	0x04, 0x1c
        /*098e*/ 	.short	(.L_83 - .L_82)


	//   ....[0]....
.L_82:
        /*0990*/ 	.word	0x0000b730


	//----- nvinfo : EIATTR_REQNTID
	.align		4
.L_83:
        /*0994*/ 	.byte	0x04, 0x10
        /*0996*/ 	.short	(.L_85 - .L_84)
.L_84:
        /*0998*/ 	.word	0x00000100
        /*099c*/ 	.word	0x00000001
        /*09a0*/ 	.word	0x00000001


	//----- nvinfo : EIATTR_CRS_STACK_SIZE
	.align		4
.L_85:
        /*09a4*/ 	.byte	0x04, 0x1e
        /*09a6*/ 	.short	(.L_87 - .L_86)
.L_86:
        /*09a8*/ 	.word	0x00000000


	//----- nvinfo : EIATTR_CBANK_PARAM_SIZE
	.align		4
.L_87:
        /*09ac*/ 	.byte	0x03, 0x19
        /*09ae*/ 	.short	0x0088


	//----- nvinfo : EIATTR_PARAM_CBANK
	.align		4
        /*09b0*/ 	.byte	0x04, 0x0a
        /*09b2*/ 	.short	(.L_89 - .L_88)
	.align		4
.L_88:
        /*09b4*/ 	.word	index@(.nv.constant0.attn_fwd)
        /*09b8*/ 	.short	0x0380
        /*09ba*/ 	.short	0x0088


	//----- nvinfo : EIATTR_SW_WAR
	.align		4
.L_89:
        /*09bc*/ 	.byte	0x04, 0x36
        /*09be*/ 	.short	(.L_91 - .L_90)
.L_90:
        /*09c0*/ 	.word	0x00000008
.L_91:


//--------------------- .nv.compat                --------------------------
	.section	.nv.compat,"",@"SHT_CUDA_COMPAT_INFO"
	.align	4
        /*0000*/ 	.byte	0x02, 0x02, 0x02, 0x00, 0x02, 0x05, 0x05, 0x00, 0x02, 0x03, 0x00, 0x00, 0x02, 0x06, 0x01, 0x00


//--------------------- .nv.callgraph             --------------------------
	.section	.nv.callgraph,"",@"SHT_CUDA_CALLGRAPH"
	.align	4
	.sectionentsize	8
	.align		4
        /*0000*/ 	.word	0x00000000
	.align		4
        /*0004*/ 	.word	0xffffffff
	.align		4
        /*0008*/ 	.word	0x00000000
	.align		4
        /*000c*/ 	.word	0xfffffffe
	.align		4
        /*0010*/ 	.word	0x00000000
	.align		4
        /*0014*/ 	.word	0xfffffffd
	.align		4
        /*0018*/ 	.word	0x00000000
	.align		4
        /*001c*/ 	.word	0xfffffffc


//--------------------- .nv.constant4             --------------------------
	.section	.nv.constant4,"a",@progbits
	.align	8
	.align		8
.nv.constant4:
        /*0000*/ 	.dword	_$_str


//--------------------- .text.attn_fwd            --------------------------
	.section	.text.attn_fwd,"ax",@progbits
	.align	128
        .global         attn_fwd
        .type           attn_fwd,@function
        .size           attn_fwd,(.L_x_28 - attn_fwd)
        .other          attn_fwd,@"STO_CUDA_ENTRY STV_DEFAULT"
attn_fwd:
.text.attn_fwd:
[----:B------:R-:W0:Y:S01]  /*0000*/  LDC R1, c[0x0][0x37c] ;  /* 0x0000df00ff017b82 */ /* 0x000e220000000800 */
[----:B------:R-:W1:Y:S01]  /*0010*/  S2R R0, SR_TID.X ;  /* 0x0000000000007919 */ /* 0x000e620000002100 */
[----:B0-----:R-:W-:Y:S01]  /*0020*/  VIADD R1, R1, 0xfffffe00 ;  /* 0xfffffe0001017836 */ /* 0x001fe20000000000 */
[----:B-1----:R-:W-:-:S13]  /*0030*/  ISETP.GE.U32.AND P1, PT, R0, 0x20, PT ;  /* 0x000000200000780c */ /* 0x002fda0003f26070 */
[----:B------:R-:W-:Y:S05]  /*0040*/  @P1 BRA `(.L_x_0) ;  /* 0x0000000000b81947 */ /* 0x000fea0003800000 */
[----:B------:R-:W0:Y:S01]  /*0050*/  S2UR UR6, SR_CgaCtaId ;  /* 0x00000000000679c3 */ /* 0x000e220000008800 */
[----:B------:R-:W-:Y:S01]  /*0060*/  NOP ;  /* 0x0000000000007918 */ /* 0x000fe20000000000 */
[----:B------:R-:W-:Y:S02]  /*0070*/  UMOV UR4, 0x40 ;  /* 0x0000004000047882 */ /* 0x000fe40000000000 */
[----:B0-----:R-:W-:-:S09]  /*0080*/  ULEA UR4, UR6, UR4, 0x18 ;  /* 0x0000000406047291 */ /* 0x001fd2000f8ec0ff */
[----:B------:R-:W0:Y:S01]  /*0090*/  LDS.U8 R0, [UR4] ;  /* 0x00000004ff007984 */ /* 0x000e220008000000 */
[----:B------:R-:W-:Y:S02]  /*00a0*/  UMOV UR4, 0x400 ;  /* 0x0000040000047882 */ /* 0x000fe40000000000 */
[----:B------:R-:W-:Y:S01]  /*00b0*/  ULEA UR4, UR6, UR4, 0x18 ;  /* 0x0000000406047291 */ /* 0x000fe2000f8ec0ff */
[----:B0-----:R-:W-:-:S13]  /*00c0*/  ISETP.NE.AND P0, PT, R0, RZ, PT ;  /* 0x000000ff0000720c */ /* 0x001fda0003f05270 */
[----:B------:R-:W-:Y:S05]  /*00d0*/  @P0 BRA `(.L_x_1) ;  /* 0x00000000007c0947 */ /* 0x000fea0003800000 */
[----:B------:R-:W-:-:S13]  /*00e0*/  ELECT P0, URZ, PT ;  /* 0x0000000000ff782f */ /* 0x000fda0003800000 */
[----:B------:R-:W-:Y:S05]  /*00f0*/  @!P0 BRA `(.L_x_2) ;  /* 0x0000000000848947 */ /* 0x000fea0003800000 */
[----:B------:R-:W-:Y:S01]  /*0100*/  UMOV UR5, 0x8 ;  /* 0x0000000800057882 */ /* 0x000fe20000000000 */
[----:B------:R-:W-:Y:S02]  /*0110*/  IMAD.MOV.U32 R4, RZ, RZ, 0x1 ;  /* 0x00000001ff047424 */ /* 0x000fe400078e00ff */
[----:B------:R-:W-:Y:S02]  /*0120*/  IMAD.MOV.U32 R5, RZ, RZ, 0xff ;  /* 0x000000ffff057424 */ /* 0x000fe400078e00ff */
[----:B------:R-:W-:Y:S04]  /*0130*/  DEPBAR.LE SB0, 0x36 ;  /* 0x00008d800000791a */ /* 0x000fe80000000000 */
[----:B------:R-:W0:Y:S02]  /*0140*/  UTCATOMSWS.FIND_AND_SET.ALIGN UP0, UR5, UR5 ;  /* 0x00000005000575e3 */ /* 0x000e240008000800 */
[----:B0-----:R-:W-:-:S04]  /*0150*/  PLOP3.LUT P0, PT, PT, PT, UP0, 0x80, 0x8 ;  /* 0x000000000008781c */ /* 0x001fc80003f0f008 */
[----:B------:R-:W-:-:S04]  /*0160*/  SEL R0, RZ, 0xffffffff, !P0 ;  /* 0xffffffffff007807 */ /* 0x000fc80004000000 */
[----:B------:R-:W-:Y:S01]  /*0170*/  ISETP.NE.AND P0, PT, R0, RZ, PT ;  /* 0x000000ff0000720c */ /* 0x000fe20003f05270 */
[----:B------:R-:W-:-:S12]  /*0180*/  IMAD.U32 R0, RZ, RZ, UR5 ;  /* 0x00000005ff007e24 */ /* 0x000fd8000f8e00ff */
[----:B------:R-:W-:Y:S05]  /*0190*/  @P0 BRA `(.L_x_3) ;  /* 0x0000000000240947 */ /* 0x000fea0003800000 */
.L_x_4:
[----:B------:R-:W-:Y:S05]  /*01a0*/  NANOSLEEP 0x64 ;  /* 0x000000640000795d */ /* 0x000fea0003800000 */
[----:B------:R-:W-:-:S05]  /*01b0*/  UMOV UR5, 0x8 ;  /* 0x0000000800057882 */ /* 0x000fca0000000000 */
[----:B------:R-:W-:Y:S04]  /*01c0*/  DEPBAR.LE SB0, 0x36 ;  /* 0x00008d800000791a */ /* 0x000fe80000000000 */
[----:B------:R-:W0:Y:S02]  /*01d0*/  UTCATOMSWS.FIND_AND_SET.ALIGN UP0, UR5, UR5 ;  /* 0x00000005000575e3 */ /* 0x000e240008000800 */
[----:B0-----:R-:W-:-:S04]  /*01e0*/  PLOP3.LUT P0, PT, PT, PT, UP0, 0x80, 0x8 ;  /* 0x000000000008781c */ /* 0x001fc80003f0f008 */
[----:B------:R-:W-:-:S04]  /*01f0*/  SEL R0, RZ, 0xffffffff, !P0 ;  /* 0xffffffffff007807 */ /* 0x000fc80004000000 */
[----:B------:R-:W-:Y:S01]  /*0200*/  ISETP.NE.AND P0, PT, R0, RZ, PT ;  /* 0x000000ff0000720c */ /* 0x000fe20003f05270 */
[----:B------:R-:W-:-:S12]  /*0210*/  IMAD.U32 R0, RZ, RZ, UR5 ;  /* 0x00000005ff007e24 */ /* 0x000fd8000f8e00ff */
[----:B------:R-:W-:Y:S05]  /*0220*/  @!P0 BRA `(.L_x_4) ;  /* 0xfffffffc00dc8947 */ /* 0x000fea000383ffff */
.L_x_3:
[----:B------:R-:W-:Y:S01]  /*0230*/  IADD3 R3, PT, PT, R0, 0x10, RZ ;  /* 0x0000001000037810 */ /* 0x000fe20007ffe0ff */
[----:B------:R-:W-:Y:S01]  /*0240*/  UMOV UR5, 0x50 ;  /* 0x0000005000057882 */ /* 0x000fe20000000000 */
[----:B------:R-:W-:Y:S01]  /*0250*/  SHF.L.U32 R2, R5, R0, RZ ;  /* 0x0000000005027219 */ /* 0x000fe200000006ff */
[----:B------:R-:W-:Y:S01]  /*0260*/  ULEA UR5, UR6, UR5, 0x18 ;  /* 0x0000000506057291 */ /* 0x000fe2000f8ec0ff */
[----:B------:R-:W-:Y:S01]  /*0270*/  SHF.L.U32 R3, R4, R3, RZ ;  /* 0x0000000304037219 */ /* 0x000fe200000006ff */
[----:B------:R-:W-:-:S03]  /*0280*/  IMAD.SHL.U32 R0, R0, 0x20, RZ ;  /* 0x0000002000007824 */ /* 0x000fc600078e00ff */
[----:B------:R-:W-:-:S05]  /*0290*/  LOP3.LUT R2, R3, R2, RZ, 0xfc, !PT ;  /* 0x0000000203027212 */ /* 0x000fca00078efcff */
[----:B------:R0:W-:Y:S04]  /*02a0*/  ATOMS.OR RZ, [UR5], R2 ;  /* 0x00000002ffff798c */ /* 0x0001e8000b000005 */
[----:B------:R0:W-:Y:S01]  /*02b0*/  STS [UR4], R0 ;  /* 0x00000000ff007988 */ /* 0x0001e20008000804 */
[----:B------:R-:W-:Y:S05]  /*02c0*/  BRA `(.L_x_2) ;  /* 0x0000000000107947 */ /* 0x000fea0003800000 */
.L_x_1:
[----:B------:R-:W-:Y:S01]  /*02d0*/  IMAD.MOV.U32 R0, RZ, RZ, -0x1 ;  /* 0xffffffffff007424 */ /* 0x000fe200078e00ff */
[----:B------:R-:W-:-:S04]  /*02e0*/  MOV R2, 0x310 ;  /* 0x0000031000027802 */ /* 0x000fc80000000f00 */
[----:B------:R0:W-:Y:S03]  /*02f0*/  STS [UR4], R0 ;  /* 0x00000000ff007988 */ /* 0x0001e60008000804 */
[----:B0-----:R-:W-:Y:S05]  /*0300*/  CALL.REL.NOINC `($__internal_1_$__cuda_sm10x_tcgen05_guardrail_trap_phase_invalid_during_alloc) ;  /* 0x000000b400487944 */ /* 0x001fea0003c00000 */
.L_x_2:
[----:B------:R-:W-:Y:S05]  /*0310*/  WARPSYNC.ALL ;  /* 0x0000000000007948 */ /* 0x000fea0003800000 */
[----:B------:R-:W-:Y:S01]  /*0320*/  NOP ;  /* 0x0000000000007918 */ /* 0x000fe20000000000 */
.L_x_0:
[----:B------:R-:W1:Y:S01]  /*0330*/  S2R R71, SR_TID.X ;  /* 0x0000000000477919 */ /* 0x000e620000002100 */
[----:B------:R-:W2:Y:S01]  /*0340*/  S2UR UR9, SR_CTAID.Y ;  /* 0x00000000000979c3 */ /* 0x000ea20000002600 */
[----:B------:R-:W2:Y:S01]  /*0350*/  LDCU.64 UR4, c[0x0][0x3b0] ;  /* 0x00007600ff0477ac */ /* 0x000ea20008000a00 */
[----:B------:R-:W3:Y:S01]  /*0360*/  S2R R3, SR_CTAID.X ;  /* 0x0000000000037919 */ /* 0x000ee20000002500 */
[----:B------:R-:W-:Y:S01]  /*0370*/  UMOV UR7, 0x400 ;  /* 0x0000040000077882 */ /* 0x000fe20000000000 */
[----:B------:R-:W4:Y:S04]  /*0380*/  LDCU.64 UR18, c[0x0][0x358] ;  /* 0x00006b00ff1277ac */ /* 0x000f280008000a00 */
[----:B------:R-:W0:Y:S08]  /*0390*/  LDC R42, c[0x0][0x3b8] ;  /* 0x0000ee00ff2a7b82 */ /* 0x000e300000000800 */
[----:B------:R-:W4:Y:S08]  /*03a0*/  S2UR UR6, SR_CgaCtaId ;  /* 0x00000000000679c3 */ /* 0x000f300000008800 */
[----:B------:R-:W0:Y:S01]  /*03b0*/  LDC.64 R44, c[0x0][0x380] ;  /* 0x0000e000ff2c7b82 */ /* 0x000e220000000a00 */
[----:B--2---:R-:W-:-:S04]  /*03c0*/  UIMAD UR4, UR9, UR4, URZ ;  /* 0x00000004090472a4 */ /* 0x004fc8000f8e02ff */
[----:B------:R-:W-:Y:S01]  /*03d0*/  USHF.L.U32 UR8, UR4, 0x1, URZ ;  /* 0x0000000104087899 */ /* 0x000fe200080006ff */
[----:B01----:R-:W-:Y:S02]  /*03e0*/  LOP3.LUT R0, R71, 0x3f, RZ, 0xc0, !PT ;  /* 0x0000003f47007812 */ /* 0x003fe400078ec0ff */
[----:B------:R-:W0:Y:S01]  /*03f0*/  LDC.64 R140, c[0x0][0x3c0] ;  /* 0x0000f000ff8c7b82 */ /* 0x000e220000000a00 */
[----:B------:R-:W-:Y:S02]  /*0400*/  SHF.R.U32.HI R2, RZ, 0x6, R71 ;  /* 0x00000006ff027819 */ /* 0x000fe40000011647 */
[----:B---3--:R-:W-:Y:S02]  /*0410*/  IMAD R4, R3, 0x40, R0 ;  /* 0x0000004003047824 */ /* 0x008fe400078e0200 */
[----:B------:R-:W-:Y:S02]  /*0420*/  SGXT.U32 R3, R2, 0x2 ;  /* 0x000000020203781a */ /* 0x000fe40000000000 */
[----:B------:R-:W-:Y:S01]  /*0430*/  IMAD R2, R4, UR5, RZ ;  /* 0x0000000504027c24 */ /* 0x000fe2000f8e02ff */
[----:B----4-:R-:W-:Y:S01]  /*0440*/  ULEA UR7, UR6, UR7, 0x18 ;  /* 0x0000000706077291 */ /* 0x010fe2000f8ec0ff */
[----:B------:R-:W-:Y:S01]  /*0450*/  BAR.SYNC.DEFER_BLOCKING 0x0 ;  /* 0x0000000000007b1d */ /* 0x000fe20000010000 */
[----:B------:R-:W-:Y:S01]  /*0460*/  IMAD R4, R3, R42, RZ ;  /* 0x0000002a03047224 */ /* 0x000fe200078e02ff */
[----:B------:R-:W-:Y:S01]  /*0470*/  UIMAD.WIDE UR4, UR4, 0x2, URZ ;  /* 0x00000002040478a5 */ /* 0x000fe2000f8e02ff */
[----:B------:R-:W-:-:S02]  /*0480*/  IMAD.SHL.U32 R3, R2, 0x2, RZ ;  /* 0x0000000202037824 */ /* 0x000fc400078e00ff */
[----:B------:R-:W-:-:S03]  /*0490*/  IMAD.HI R2, R2, 0x2, RZ ;  /* 0x0000000202027827 */ /* 0x000fc600078e02ff */
[----:B------:R-:W1:Y:S01]  /*04a0*/  LDC.64 R84, c[0x0][0x388] ;  /* 0x0000e200ff547b82 */ /* 0x000e620000000a00 */
[----:B------:R-:W-:Y:S01]  /*04b0*/  IADD3 R44, P0, P2, R3, UR8, R44 ;  /* 0x00000008032c7c10 */ /* 0x000fe2000fa1e02c */
[----:B------:R-:W-:-:S03]  /*04c0*/  IMAD R3, R42, 0x4, R4 ;  /* 0x000000042a037824 */ /* 0x000fc600078e0204 */
[----:B------:R-:W-:Y:S01]  /*04d0*/  IADD3.X R46, PT, PT, R2, UR5, R45, P0, P2 ;  /* 0x00000005022e7c10 */ /* 0x000fe200087e442d */
[----:B------:R-:W2:Y:S01]  /*04e0*/  LDCU UR4, c[0x0][0x3c8] ;  /* 0x00007900ff0477ac */ /* 0x000ea20008000800 */
[----:B------:R-:W-:Y:S02]  /*04f0*/  LEA R2, R42, R3, 0x2 ;  /* 0x000000032a027211 */ /* 0x000fe400078e10ff */
[-C--:B------:R-:W-:Y:S02]  /*0500*/  LEA R6, P0, R4, R44.reuse, 0x1 ;  /* 0x0000002c04067211 */ /* 0x080fe400078008ff */
[----:B------:R-:W-:Y:S02]  /*0510*/  LEA R10, P2, R2, R44, 0x1 ;  /* 0x0000002c020a7211 */ /* 0x000fe400078408ff */
[----:B------:R-:W-:Y:S01]  /*0520*/  LEA.HI.X.SX32 R7, R4, R46, 0x1, P0 ;  /* 0x0000002e04077211 */ /* 0x000fe200000f0eff */
[C---:B------:R-:W-:Y:S01]  /*0530*/  IMAD R4, R42.reuse, 0x4, R2 ;  /* 0x000000042a047824 */ /* 0x040fe200078e0202 */
[C---:B------:R-:W-:Y:S01]  /*0540*/  LEA R8, P0, R3.reuse, R44, 0x1 ;  /* 0x0000002c03087211 */ /* 0x040fe200078008ff */
[----:B------:R-:W3:Y:S02]  /*0550*/  LDS R47, [UR7] ;  /* 0x00000007ff2f7984 */ /* 0x000ee40008000800 */
[----:B------:R-:W-:Y:S01]  /*0560*/  IMAD R5, R42, 0x4, R4 ;  /* 0x000000042a057824 */ /* 0x000fe200078e0204 */
[-C--:B------:R-:W-:Y:S01]  /*0570*/  LEA.HI.X.SX32 R11, R2, R46.reuse, 0x1, P2 ;  /* 0x0000002e020b7211 */ /* 0x080fe200010f0eff */
[----:B------:R-:W-:Y:S02]  /*0580*/  BAR.SYNC.DEFER_BLOCKING 0x0 ;  /* 0x0000000000007b1d */ /* 0x000fe40000010000 */
[----:B------:R-:W-:Y:S01]  /*0590*/  IMAD R17, R42, 0x4, R5 ;  /* 0x000000042a117824 */ /* 0x000fe200078e0205 */
[----:B------:R-:W-:-:S03]  /*05a0*/  LEA.HI.X.SX32 R9, R3, R46, 0x1, P0 ;  /* 0x0000002e03097211 */ /* 0x000fc600000f0eff */
[----:B------:R-:W-:Y:S01]  /*05b0*/  IMAD R19, R42, 0x4, R17 ;  /* 0x000000042a137824 */ /* 0x000fe200078e0211 */
[----:B------:R-:W-:-:S03]  /*05c0*/  LEA R12, P0, R4, R44, 0x1 ;  /* 0x0000002c040c7211 */ /* 0x000fc600078008ff */
[----:B------:R-:W-:Y:S01]  /*05d0*/  IMAD R21, R42, 0x4, R19 ;  /* 0x000000042a157824 */ /* 0x000fe200078e0213 */
[----:B------:R-:W-:Y:S02]  /*05e0*/  LEA.HI.X.SX32 R13, R4, R46, 0x1, P0 ;  /* 0x0000002e040d7211 */ /* 0x000fe400000f0eff */
[----:B------:R-:W-:-:S04]  /*05f0*/  LEA R14, P0, R5, R44, 0x1 ;  /* 0x0000002c050e7211 */ /* 0x000fc800078008ff */
[----:B------:R-:W-:Y:S02]  /*0600*/  LEA.HI.X.SX32 R15, R5, R46, 0x1, P0 ;  /* 0x0000002e050f7211 */ /* 0x000fe400000f0eff */
[----:B------:R-:W-:Y:S01]  /*0610*/  LEA R16, P0, R17, R44, 0x1 ;  /* 0x0000002c11107211 */ /* 0x000fe200078008ff */
[----:B------:R4:W5:Y:S04]  /*0620*/  LDG.E.U16 R4, desc[UR18][R8.64] ;  /* 0x0000001208047981 */ /* 0x000968000c1e1500 */
[----:B------:R0:W5:Y:S04]  /*0630*/  LDG.E.U16 R3, desc[UR18][R10.64] ;  /* 0x000000120a037981 */ /* 0x000168000c1e1500 */
[----:B------:R1:W5:Y:S01]  /*0640*/  LDG.E.U16 R5, desc[UR18][R12.64] ;  /* 0x000000120c057981 */ /* 0x000362000c1e1500 */
[----:B----4-:R-:W-:-:S03]  /*0650*/  LEA R9, R42, R21, 0x2 ;  /* 0x000000152a097211 */ /* 0x010fc600078e10ff */
[----:B------:R-:W5:Y:S02]  /*0660*/  LDG.E.U16 R2, desc[UR18][R6.64] ;  /* 0x0000001206027981 */ /* 0x000f64000c1e1500 */
[C---:B0-----:R-:W-:Y:S01]  /*0670*/  IMAD R10, R42.reuse, 0x4, R9 ;  /* 0x000000042a0a7824 */ /* 0x041fe200078e0209 */
[----:B------:R-:W-:Y:S02]  /*0680*/  LEA.HI.X.SX32 R17, R17, R46, 0x1, P0 ;  /* 0x0000002e11117211 */ /* 0x000fe400000f0eff */
[----:B------:R-:W-:Y:S01]  /*0690*/  LEA R20, P0, R21, R44, 0x1 ;  /* 0x0000002c15147211 */ /* 0x000fe200078008ff */
[----:B------:R-:W-:-:S03]  /*06a0*/  IMAD R11, R42, 0x4, R10 ;  /* 0x000000042a0b7824 */ /* 0x000fc600078e020a */
[----:B------:R-:W-:Y:S01]  /*06b0*/  LEA.HI.X.SX32 R21, R21, R46, 0x1, P0 ;  /* 0x0000002e15157211 */ /* 0x000fe200000f0eff */
[C---:B-1----:R-:W-:Y:S01]  /*06c0*/  IMAD R12, R42.reuse, 0x4, R11 ;  /* 0x000000042a0c7824 */ /* 0x042fe200078e020b */
[C---:B------:R-:W-:Y:S01]  /*06d0*/  LEA R22, P0, R9.reuse, R44, 0x1 ;  /* 0x0000002c09167211 */ /* 0x040fe200078008ff */
[----:B------:R0:W5:Y:S02]  /*06e0*/  LDG.E.U16 R6, desc[UR18][R14.64] ;  /* 0x000000120e067981 */ /* 0x000164000c1e1500 */
[----:B------:R-:W-:Y:S01]  /*06f0*/  IMAD R13, R42, 0x4, R12 ;  /* 0x000000042a0d7824 */ /* 0x000fe200078e020c */
[----:B------:R-:W-:Y:S01]  /*0700*/  LEA.HI.X.SX32 R23, R9, R46, 0x1, P0 ;  /* 0x0000002e09177211 */ /* 0x000fe200000f0eff */
[----:B------:R-:W5:Y:S01]  /*0710*/  LDG.E.U16 R7, desc[UR18][R16.64] ;  /* 0x0000001210077981 */ /* 0x000f62000c1e1500 */
[----:B------:R-:W-:-:S03]  /*0720*/  LEA R18, P2, R19, R44, 0x1 ;  /* 0x0000002c13127211 */ /* 0x000fc600078408ff */
[----:B------:R1:W5:Y:S01]  /*0730*/  LDG.E.U16 R9, desc[UR18][R20.64] ;  /* 0x0000001214097981 */ /* 0x000362000c1e1500 */
[----:B------:R-:W-:Y:S02]  /*0740*/  LEA.HI.X.SX32 R19, R19, R46, 0x1, P2 ;  /* 0x0000002e13137211 */ /* 0x000fe400010f0eff */
[-C--:B0-----:R-:W-:Y:S02]  /*0750*/  LEA R14, P0, R10, R44.reuse, 0x1 ;  /* 0x0000002c0a0e7211 */ /* 0x081fe400078008ff */
[----:B------:R-:W-:Y:S01]  /*0760*/  LEA R24, P2, R11, R44, 0x1 ;  /* 0x0000002c0b187211 */ /* 0x000fe200078408ff */
[----:B------:R0:W5:Y:S01]  /*0770*/  LDG.E.U16 R8, desc[UR18][R18.64] ;  /* 0x0000001212087981 */ /* 0x000162000c1e1500 */
[----:B-1----:R-:W-:Y:S01]  /*0780*/  IMAD R21, R42, 0x4, R13 ;  /* 0x000000042a157824 */ /* 0x002fe200078e020d */
[----:B------:R-:W-:-:S04]  /*0790*/  LEA.HI.X.SX32 R15, R10, R46, 0x1, P0 ;  /* 0x0000002e0a0f7211 */ /* 0x000fc800000f0eff */
[----:B------:R-:W-:Y:S01]  /*07a0*/  LEA R26, R42, R21, 0x2 ;  /* 0x000000152a1a7211 */ /* 0x000fe200078e10ff */
[----:B------:R1:W5:Y:S01]  /*07b0*/  LDG.E.U16 R10, desc[UR18][R22.64] ;  /* 0x00000012160a7981 */ /* 0x000362000c1e1500 */
[----:B------:R-:W-:Y:S02]  /*07c0*/  LEA.HI.X.SX32 R25, R11, R46, 0x1, P2 ;  /* 0x0000002e0b197211 */ /* 0x000fe400010f0eff */
[----:B------:R-:W-:Y:S01]  /*07d0*/  LEA R16, P0, R12, R44, 0x1 ;  /* 0x0000002c0c107211 */ /* 0x000fe200078008ff */
[----:B------:R-:W-:Y:S01]  /*07e0*/  IMAD R27, R42, 0x4, R26 ;  /* 0x000000042a1b7824 */ /* 0x000fe200078e021a */
[----:B------:R-:W5:Y:S02]  /*07f0*/  LDG.E.U16 R11, desc[UR18][R14.64] ;  /* 0x000000120e0b7981 */ /* 0x000f64000c1e1500 */
[----:B------:R-:W-:Y:S02]  /*0800*/  LEA.HI.X.SX32 R17, R12, R46, 0x1, P0 ;  /* 0x0000002e0c117211 */ /* 0x000fe400000f0eff */
[----:B------:R4:W5:Y:S01]  /*0810*/  LDG.E.U16 R12, desc[UR18][R24.64] ;  /* 0x00000012180c7981 */ /* 0x000962000c1e1500 */
[----:B0-----:R-:W-:-:S02]  /*0820*/  LEA R18, P0, R13, R44, 0x1 ;  /* 0x0000002c0d127211 */ /* 0x001fc400078008ff */
[----:B-1----:R-:W-:Y:S02]  /*0830*/  LEA R22, P2, R26, R44, 0x1 ;  /* 0x0000002c1a167211 */ /* 0x002fe400078408ff */
[----:B------:R-:W-:Y:S01]  /*0840*/  LEA.HI.X.SX32 R19, R13, R46, 0x1, P0 ;  /* 0x0000002e0d137211 */ /* 0x000fe200000f0eff */
[C---:B----4-:R-:W-:Y:S01]  /*0850*/  IMAD R25, R42.reuse, 0x4, R27 ;  /* 0x000000042a197824 */ /* 0x050fe200078e021b */
[C---:B------:R-:W-:Y:S01]  /*0860*/  LEA R20, P0, R21.reuse, R44, 0x1 ;  /* 0x0000002c15147211 */ /* 0x040fe200078008ff */
[----:B------:R-:W5:Y:S02]  /*0870*/  LDG.E.U16 R13, desc[UR18][R16.64] ;  /* 0x00000012100d7981 */ /* 0x000f64000c1e1500 */
[C---:B------:R-:W-:Y:S01]  /*0880*/  IMAD R29, R42.reuse, 0x4, R25 ;  /* 0x000000042a1d7824 */ /* 0x040fe200078e0219 */
[-C--:B------:R-:W-:Y:S01]  /*0890*/  LEA.HI.X.SX32 R21, R21, R46.reuse, 0x1, P0 ;  /* 0x0000002e15157211 */ /* 0x080fe200000f0eff */
[----:B------:R-:W5:Y:S02]  /*08a0*/  LDG.E.U16 R14, desc[UR18][R18.64] ;  /* 0x00000012120e7981 */ /* 0x000f64000c1e1500 */
[----:B------:R-:W-:Y:S01]  /*08b0*/  IMAD R31, R42, 0x4, R29 ;  /* 0x000000042a1f7824 */ /* 0x000fe200078e021d */
[----:B------:R-:W-:Y:S01]  /*08c0*/  LEA.HI.X.SX32 R23, R26, R46, 0x1, P2 ;  /* 0x0000002e1a177211 */ /* 0x000fe200010f0eff */
[----:B------:R0:W5:Y:S01]  /*08d0*/  LDG.E.U16 R15, desc[UR18][R20.64] ;  /* 0x00000012140f7981 */ /* 0x000162000c1e1500 */
[----:B------:R-:W-:Y:S01]  /*08e0*/  LEA R26, P0, R27, R44, 0x1 ;  /* 0x0000002c1b1a7211 */ /* 0x000fe200078008ff */
[----:B------:R-:W-:-:S02]  /*08f0*/  IMAD R33, R42, 0x4, R31 ;  /* 0x000000042a217824 */ /* 0x000fc400078e021f */
[----:B------:R1:W5:Y:S01]  /*0900*/  LDG.E.U16 R16, desc[UR18][R22.64] ;  /* 0x0000001216107981 */ /* 0x000362000c1e1500 */
[----:B------:R-:W-:Y:S02]  /*0910*/  LEA.HI.X.SX32 R27, R27, R46, 0x1, P0 ;  /* 0x0000002e1b1b7211 */ /* 0x000fe400000f0eff */
[C---:B------:R-:W-:Y:S02]  /*0920*/  LEA R24, P0, R25.reuse, R44, 0x1 ;  /* 0x0000002c19187211 */ /* 0x040fe400078008ff */
[C---:B0-----:R-:W-:Y:S01]  /*0930*/  LEA R21, R42.reuse, R33, 0x2 ;  /* 0x000000212a157211 */ /* 0x041fe200078e10ff */
[----:B------:R0:W5:Y:S01]  /*0940*/  LDG.E.U16 R17, desc[UR18][R26.64] ;  /* 0x000000121a117981 */ /* 0x000162000c1e1500 */
[----:B------:R-:W-:Y:S02]  /*0950*/  LEA.HI.X.SX32 R25, R25, R46, 0x1, P0 ;  /* 0x0000002e19197211 */ /* 0x000fe400000f0eff */
[----:B------:R-:W-:Y:S01]  /*0960*/  LEA R28, P0, R29, R44, 0x1 ;  /* 0x0000002c1d1c7211 */ /* 0x000fe200078008ff */
[----:B-1----:R-:W-:-:S02]  /*0970*/  IMAD R22, R42, 0x4, R21 ;  /* 0x000000042a167824 */ /* 0x002fc400078e0215 */
[----:B------:R1:W5:Y:S01]  /*0980*/  LDG.E.U16 R18, desc[UR18][R24.64] ;  /* 0x0000001218127981 */ /* 0x000362000c1e1500 */
[----:B------:R-:W-:Y:S01]  /*0990*/  LEA.HI.X.SX32 R29, R29, R46, 0x1, P0 ;  /* 0x0000002e1d1d7211 */ /* 0x000fe200000f0eff */
[C---:B------:R-:W-:Y:S01]  /*09a0*/  IMAD R23, R42.reuse, 0x4, R22 ;  /* 0x000000042a177824 */ /* 0x040fe200078e0216 */
[-C--:B------:R-:W-:Y:S02]  /*09b0*/  LEA R32, P0, R33, R44.reuse, 0x1 ;  /* 0x0000002c21207211 */ /* 0x080fe400078008ff */
[----:B------:R-:W-:Y:S01]  /*09c0*/  LEA R30, P2, R31, R44, 0x1 ;  /* 0x0000002c1f1e7211 */ /* 0x000fe200078408ff */
[----:B------:R4:W5:Y:S01]  /*09d0*/  LDG.E.U16 R19, desc[UR18][R28.64] ;  /* 0x000000121c137981 */ /* 0x000962000c1e1500 */
[----:B------:R-:W-:Y:S02]  /*09e0*/  LEA.HI.X.SX32 R33, R33, R46, 0x1, P0 ;  /* 0x0000002e21217211 */ /* 0x000fe400000f0eff */
[----:B0-----:R-:W-:Y:S01]  /*09f0*/  LEA R26, P0, R21, R44, 0x1 ;  /* 0x0000002c151a7211 */ /* 0x001fe200078008ff */
[----:B-1----:R-:W-:-:S03]  /*0a00*/  IMAD R24, R42, 0x4, R23 ;  /* 0x000000042a187824 */ /* 0x002fc600078e0217 */
[----:B------:R-:W-:Y:S01]  /*0a10*/  LEA.HI.X.SX32 R27, R21, R46, 0x1, P0 ;  /* 0x0000002e151b7211 */ /* 0x000fe200000f0eff */
[----:B------:R-:W-:Y:S01]  /*0a20*/  IMAD R25, R42, 0x4, R24 ;  /* 0x000000042a197824 */ /* 0x000fe200078e0218 */
[C---:B------:R-:W-:Y:S01]  /*0a30*/  LEA R34, P0, R22.reuse, R44, 0x1 ;  /* 0x0000002c16227211 */ /* 0x040fe200078008ff */
[----:B------:R0:W5:Y:S01]  /*0a40*/  LDG.E.U16 R21, desc[UR18][R32.64] ;  /* 0x0000001220157981 */ /* 0x000162000c1e1500 */
[-C--:B------:R-:W-:Y:S02]  /*0a50*/  LEA.HI.X.SX32 R31, R31, R46.reuse, 0x1, P2 ;  /* 0x0000002e1f1f7211 */ /* 0x080fe400010f0eff */
[----:B------:R-:W-:Y:S02]  /*0a60*/  LEA.HI.X.SX32 R35, R22, R46, 0x1, P0 ;  /* 0x0000002e16237211 */ /* 0x000fe400000f0eff */
[-C--:B----4-:R-:W-:Y:S01]  /*0a70*/  LEA R28, P0, R24, R44.reuse, 0x1 ;  /* 0x0000002c181c7211 */ /* 0x090fe200078008ff */
[----:B------:R1:W5:Y:S01]  /*0a80*/  LDG.E.U16 R20, desc[UR18][R30.64] ;  /* 0x000000121e147981 */ /* 0x000362000c1e1500 */
[----:B------:R-:W-:-:S02]  /*0a90*/  LEA R36, P2, R23, R44, 0x1 ;  /* 0x0000002c17247211 */ /* 0x000fc400078408ff */
[----:B0-----:R-:W-:Y:S01]  /*0aa0*/  LEA R33, R42, R25, 0x2 ;  /* 0x000000192a217211 */ /* 0x001fe200078e10ff */
[----:B------:R-:W5:Y:S01]  /*0ab0*/  LDG.E.U16 R22, desc[UR18][R26.64] ;  /* 0x000000121a167981 */ /* 0x000f62000c1e1500 */
[----:B------:R-:W-:-:S03]  /*0ac0*/  LEA.HI.X.SX32 R29, R24, R46, 0x1, P0 ;  /* 0x0000002e181d7211 */ /* 0x000fc600000f0eff */
[C---:B------:R-:W-:Y:S01]  /*0ad0*/  IMAD R39, R42.reuse, 0x4, R33 ;  /* 0x000000042a277824 */ /* 0x040fe200078e0221 */
[----:B------:R-:W-:Y:S02]  /*0ae0*/  LEA.HI.X.SX32 R37, R23, R46, 0x1, P2 ;  /* 0x0000002e17257211 */ /* 0x000fe400010f0eff */
[C---:B-1----:R-:W-:Y:S01]  /*0af0*/  LEA R30, P0, R25.reuse, R44, 0x1 ;  /* 0x0000002c191e7211 */ /* 0x042fe200078008ff */
[----:B------:R-:W-:Y:S01]  /*0b00*/  IMAD R40, R42, 0x4, R39 ;  /* 0x000000042a287824 */ /* 0x000fe200078e0227 */
[----:B------:R-:W5:Y:S02]  /*0b10*/  LDG.E.U16 R23, desc[UR18][R34.64] ;  /* 0x0000001222177981 */ /* 0x000f64000c1e1500 */
[----:B------:R-:W-:Y:S02]  /*0b20*/  LEA.HI.X.SX32 R31, R25, R46, 0x1, P0 ;  /* 0x0000002e191f7211 */ /* 0x000fe400000f0eff */
[----:B------:R0:W5:Y:S01]  /*0b30*/  LDG.E.U16 R24, desc[UR18][R36.64] ;  /* 0x0000001224187981 */ /* 0x000162000c1e1500 */
[----:B------:R-:W-:-:S02]  /*0b40*/  LEA R32, P0, R33, R44, 0x1 ;  /* 0x0000002c21207211 */ /* 0x000fc400078008ff */
[----:B------:R-:W-:Y:S01]  /*0b50*/  LEA R38, P2, R39, R44, 0x1 ;  /* 0x0000002c27267211 */ /* 0x000fe200078408ff */
[----:B------:R-:W5:Y:S01]  /*0b60*/  LDG.E.U16 R25, desc[UR18][R28.64] ;  /* 0x000000121c197981 */ /* 0x000f62000c1e1500 */
[----:B------:R-:W-:-:S03]  /*0b70*/  LEA.HI.X.SX32 R33, R33, R46, 0x1, P0 ;  /* 0x0000002e21217211 */ /* 0x000fc600000f0eff */
[----:B------:R1:W5:Y:S01]  /*0b80*/  LDG.E.U16 R26, desc[UR18][R30.64] ;  /* 0x000000121e1a7981 */ /* 0x000362000c1e1500 */
[----:B0-----:R-:W-:Y:S01]  /*0b90*/  IMAD R37, R42, 0x4, R40 ;  /* 0x000000042a257824 */ /* 0x001fe200078e0228 */
[----:B------:R-:W-:Y:S02]  /*0ba0*/  LEA R34, P0, R40, R44, 0x1 ;  /* 0x0000002c28227211 */ /* 0x000fe400078008ff */
[----:B------:R-:W5:Y:S01]  /*0bb0*/  LDG.E.U16 R27, desc[UR18][R32.64] ;  /* 0x00000012201b7981 */ /* 0x000f62000c1e1500 */
[----:B------:R-:W-:Y:S01]  /*0bc0*/  IMAD R41, R42, 0x4, R37 ;  /* 0x000000042a297824 */ /* 0x000fe200078e0225 */
[-C--:B------:R-:W-:Y:S02]  /*0bd0*/  LEA.HI.X.SX32 R35, R40, R46.reuse, 0x1, P0 ;  /* 0x0000002e28237211 */ /* 0x080fe400000f0eff */
[----:B------:R-:W-:Y:S02]  /*0be0*/  LEA.HI.X.SX32 R39, R39, R46, 0x1, P2 ;  /* 0x0000002e27277211 */ /* 0x000fe400010f0eff */
[----:B------:R-:W-:Y:S01]  /*0bf0*/  LEA R36, P0, R37, R44, 0x1 ;  /* 0x0000002c25247211 */ /* 0x000fe200078008ff */
[----:B------:R-:W5:Y:S01]  /*0c00*/  LDG.E.U16 R29, desc[UR18][R34.64] ;  /* 0x00000012221d7981 */ /* 0x000f62000c1e1500 */
[----:B------:R-:W-:-:S02]  /*0c10*/  LEA R43, R42, R41, 0x2 ;  /* 0x000000292a2b7211 */ /* 0x000fc400078e10ff */
[----:B------:R-:W-:Y:S01]  /*0c20*/  LEA.HI.X.SX32 R37, R37, R46, 0x1, P0 ;  /* 0x0000002e25257211 */ /* 0x000fe200000f0eff */
[----:B------:R0:W5:Y:S01]  /*0c30*/  LDG.E.U16 R28, desc[UR18][R38.64] ;  /* 0x00000012261c7981 */ /* 0x000162000c1e1500 */
[-C--:B------:R-:W-:Y:S01]  /*0c40*/  LEA R40, P0, R41, R44.reuse, 0x1 ;  /* 0x0000002c29287211 */ /* 0x080fe200078008ff */
[----:B-1----:R-:W-:Y:S01]  /*0c50*/  IMAD R31, R42, 0x4, R43 ;  /* 0x000000042a1f7824 */ /* 0x002fe200078e022b */
[----:B------:R-:W-:Y:S01]  /*0c60*/  LEA R42, P2, R43, R44, 0x1 ;  /* 0x0000002c2b2a7211 */ /* 0x000fe200078408ff */
[----:B------:R-:W5:Y:S01]  /*0c70*/  LDG.E.U16 R30, desc[UR18][R36.64] ;  /* 0x00000012241e7981 */ /* 0x000f62000c1e1500 */
[----:B------:R-:W-:Y:S02]  /*0c80*/  LEA.HI.X.SX32 R41, R41, R46, 0x1, P0 ;  /* 0x0000002e29297211 */ /* 0x000fe400000f0eff */
[----:B0-----:R-:W-:Y:S02]  /*0c90*/  SHF.R.U32.HI R38, RZ, 0x7, R71 ;  /* 0x00000007ff267819 */ /* 0x001fe40000011647 */
[----:B------:R-:W-:-:S02]  /*0ca0*/  LEA R44, P0, R31, R44, 0x1 ;  /* 0x0000002c1f2c7211 */ /* 0x000fc400078008ff */
[----:B------:R-:W-:Y:S02]  /*0cb0*/  SGXT.U32 R38, R38, 0x1 ;  /* 0x000000012626781a */ /* 0x000fe40000000000 */
[-C--:B------:R-:W-:Y:S02]  /*0cc0*/  LEA.HI.X.SX32 R43, R43, R46.reuse, 0x1, P2 ;  /* 0x0000002e2b2b7211 */ /* 0x080fe400010f0eff */
[----:B------:R-:W-:Y:S01]  /*0cd0*/  LEA.HI.X.SX32 R45, R31, R46, 0x1, P0 ;  /* 0x0000002e1f2d7211 */ /* 0x000fe200000f0eff */
[----:B------:R-:W-:Y:S01]  /*0ce0*/  IMAD R46, R38, R141, RZ ;  /* 0x0000008d262e7224 */ /* 0x000fe200078e02ff */
[----:B------:R0:W5:Y:S03]  /*0cf0*/  LDG.E.U16 R31, desc[UR18][R40.64] ;  /* 0x00000012281f7981 */ /* 0x000166000c1e1500 */
[C---:B------:R-:W-:Y:S01]  /*0d00*/  IMAD R48, R141.reuse, 0x2, R46 ;  /* 0x000000028d307824 */ /* 0x040fe200078e022e */
[----:B------:R1:W5:Y:S03]  /*0d10*/  LDG.E.U16 R32, desc[UR18][R42.64] ;  /* 0x000000122a207981 */ /* 0x000366000c1e1500 */
[C---:B------:R-:W-:Y:S01]  /*0d20*/  IMAD R50, R141.reuse, 0x2, R48 ;  /* 0x000000028d327824 */ /* 0x040fe200078e0230 */
[----:B------:R4:W5:Y:S03]  /*0d30*/  LDG.E.U16 R45, desc[UR18][R44.64] ;  /* 0x000000122c2d7981 */ /* 0x000966000c1e1500 */
[----:B------:R-:W-:-:S05]  /*0d40*/  IMAD R52, R141, 0x2, R50 ;  /* 0x000000028d347824 */ /* 0x000fca00078e0232 */
[----:B------:R-:W-:-:S05]  /*0d50*/  LEA R54, R141, R52, 0x1 ;  /* 0x000000348d367211 */ /* 0x000fca00078e08ff */
[----:B0-----:R-:W-:-:S04]  /*0d60*/  IMAD R40, R141, 0x2, R54 ;  /* 0x000000028d287824 */ /* 0x001fc800078e0236 */
[----:B-1----:R-:W-:-:S04]  /*0d70*/  IMAD R42, R141, 0x2, R40 ;  /* 0x000000028d2a7824 */ /* 0x002fc800078e0228 */
[----:B----4-:R-:W-:-:S04]  /*0d80*/  IMAD R44, R141, 0x2, R42 ;  /* 0x000000028d2c7824 */ /* 0x010fc800078e022a */
[----:B------:R-:W-:-:S05]  /*0d90*/  IMAD R56, R141, 0x2, R44 ;  /* 0x000000028d387824 */ /* 0x000fca00078e022c */
[----:B------:R-:W-:-:S05]  /*0da0*/  LEA R58, R141, R56, 0x1 ;  /* 0x000000388d3a7211 */ /* 0x000fca00078e08ff */
[----:B------:R-:W-:-:S04]  /*0db0*/  IMAD R60, R141, 0x2, R58 ;  /* 0x000000028d3c7824 */ /* 0x000fc800078e023a */
[----:B------:R-:W-:-:S04]  /*0dc0*/  IMAD R62, R141, 0x2, R60 ;  /* 0x000000028d3e7824 */ /* 0x000fc800078e023c */
[----:B------:R-:W-:-:S04]  /*0dd0*/  IMAD R64, R141, 0x2, R62 ;  /* 0x000000028d407824 */ /* 0x000fc800078e023e */
[----:B------:R-:W-:-:S05]  /*0de0*/  IMAD R66, R141, 0x2, R64 ;  /* 0x000000028d427824 */ /* 0x000fca00078e0240 */
[----:B------:R-:W-:-:S05]  /*0df0*/  LEA R68, R141, R66, 0x1 ;  /* 0x000000428d447211 */ /* 0x000fca00078e08ff */
[----:B------:R-:W-:-:S04]  /*0e00*/  IMAD R70, R141, 0x2, R68 ;  /* 0x000000028d467824 */ /* 0x000fc800078e0244 */
[----:B------:R-:W-:-:S04]  /*0e10*/  IMAD R72, R141, 0x2, R70 ;  /* 0x000000028d487824 */ /* 0x000fc800078e0246 */
[----:B------:R-:W-:-:S04]  /*0e20*/  IMAD R74, R141, 0x2, R72 ;  /* 0x000000028d4a7824 */ /* 0x000fc800078e0248 */
[----:B------:R-:W-:Y:S01]  /*0e30*/  IMAD R76, R141, 0x2, R74 ;  /* 0x000000028d4c7824 */ /* 0x000fe200078e024a */
[----:B------:R-:W-:Y:S02]  /*0e40*/  SHF.R.U32.HI R33, RZ, 0x5, R71 ;  /* 0x00000005ff217819 */ /* 0x000fe40000011647 */
[----:B------:R-:W-:Y:S02]  /*0e50*/  LOP3.LUT R36, R71, 0x7f, RZ, 0xc0, !PT ;  /* 0x0000007f47247812 */ /* 0x000fe400078ec0ff */
[----:B------:R-:W-:Y:S02]  /*0e60*/  LEA R78, R141, R76, 0x1 ;  /* 0x0000004c8d4e7211 */ /* 0x000fe400078e08ff */
[----:B------:R-:W-:Y:S01]  /*0e70*/  R2UR UR62, R33 ;  /* 0x00000000213e72ca */ /* 0x000fe200000e0000 */
[----:B--2---:R-:W-:Y:S01]  /*0e80*/  IMAD R34, R36, UR4, RZ ;  /* 0x0000000424227c24 */ /* 0x004fe2000f8e02ff */
[----:B------:R-:W-:Y:S01]  /*0e90*/  LOP3.LUT R33, R71, 0xc0, RZ, 0xc0, !PT ;  /* 0x000000c047217812 */ /* 0x000fe200078ec0ff */
[----:B------:R-:W-:-:S02]  /*0ea0*/  IMAD R140, R140, UR9, RZ ;  /* 0x000000098c8c7c24 */ /* 0x000fc4000f8e02ff */
[C---:B------:R-:W-:Y:S01]  /*0eb0*/  IMAD R80, R141.reuse, 0x2, R78 ;  /* 0x000000028d507824 */ /* 0x040fe200078e024e */
[----:B------:R-:W-:Y:S01]  /*0ec0*/  SHF.R.U32.HI R86, RZ, 0x2, R33 ;  /* 0x00000002ff567819 */ /* 0x000fe20000011621 */
[----:B------:R-:W-:Y:S02]  /*0ed0*/  IMAD.SHL.U32 R35, R34, 0x2, RZ ;  /* 0x0000000222237824 */ /* 0x000fe400078e00ff */
[----:B------:R-:W-:Y:S01]  /*0ee0*/  IMAD.SHL.U32 R33, R140, 0x2, RZ ;  /* 0x000000028c217824 */ /* 0x000fe200078e00ff */
[----:B------:R-:W-:Y:S01]  /*0ef0*/  LEA R82, R141, R80, 0x1 ;  /* 0x000000508d527211 */ /* 0x000fe200078e08ff */
[----:B------:R-:W-:Y:S01]  /*0f00*/  IMAD.HI R34, R34, 0x2, RZ ;  /* 0x0000000222227827 */ /* 0x000fe200078e02ff */
[----:B------:R-:W-:Y:S02]  /*0f10*/  LOP3.LUT R204, R71, 0xff, RZ, 0xc0, !PT ;  /* 0x000000ff47cc7812 */ /* 0x000fe400078ec0ff */
[----:B------:R-:W-:Y:S01]  /*0f20*/  IADD3 R35, P0, P2, R35, R84, R33 ;  /* 0x0000005423237210 */ /* 0x000fe20007a1e021 */
[----:B------:R-:W-:-:S04]  /*0f30*/  IMAD.HI R140, R140, 0x2, RZ ;  /* 0x000000028c8c7827 */ /* 0x000fc800078e02ff */
[C---:B------:R-:W-:Y:S01]  /*0f40*/  IMAD R84, R141.reuse, 0x2, R82 ;  /* 0x000000028d547824 */ /* 0x040fe200078e0252 */
[----:B------:R-:W-:Y:S01]  /*0f50*/  IADD3.X R39, PT, PT, R34, R85, R140, P0, P2 ;  /* 0x0000005522277210 */ /* 0x000fe200007e448c */
[----:B------:R-:W-:Y:S02]  /*0f60*/  IMAD.SHL.U32 R37, R204, 0x2, RZ ;  /* 0x00000002cc257824 */ /* 0x000fe400078e00ff */
[----:B------:R-:W-:Y:S01]  /*0f70*/  IMAD R34, R141, 0x2, R84 ;  /* 0x000000028d227824 */ /* 0x000fe200078e0254 */
[C---:B------:R-:W-:Y:S02]  /*0f80*/  LEA R136, P0, R46.reuse, R35, 0x1 ;  /* 0x000000232e887211 */ /* 0x040fe400078008ff */
[----:B------:R-:W-:Y:S01]  /*0f90*/  LOP3.LUT R37, R37, R86, RZ, 0x3c, !PT ;  /* 0x0000005625257212 */ /* 0x000fe200078e3cff */
[C---:B------:R-:W-:Y:S01]  /*0fa0*/  IMAD R86, R141.reuse, 0x2, R34 ;  /* 0x000000028d567824 */ /* 0x040fe200078e0222 */
[----:B------:R-:W-:Y:S02]  /*0fb0*/  LEA.HI.X.SX32 R137, R46, R39, 0x1, P0 ;  /* 0x000000272e897211 */ /* 0x000fe400000f0eff */
[-C--:B------:R-:W-:Y:S01]  /*0fc0*/  LEA R122, P2, R48, R35.reuse, 0x1 ;  /* 0x00000023307a7211 */ /* 0x080fe200078408ff */
[----:B------:R-:W-:Y:S01]  /*0fd0*/  IMAD R46, R141, 0x2, R86 ;  /* 0x000000028d2e7824 */ /* 0x000fe200078e0256 */
[----:B------:R-:W-:-:S02]  /*0fe0*/  LEA R110, P3, R50, R35, 0x1 ;  /* 0x00000023326e7211 */ /* 0x000fc400078608ff */
[-C--:B------:R-:W-:Y:S02]  /*0ff0*/  LEA.HI.X.SX32 R123, R48, R39.reuse, 0x1, P2 ;  /* 0x00000027307b7211 */ /* 0x080fe400010f0eff */
[----:B------:R-:W-:Y:S02]  /*1000*/  LEA.HI.X.SX32 R111, R50, R39, 0x1, P3 ;  /* 0x00000027326f7211 */ /* 0x000fe400018f0eff */
[-C--:B------:R-:W-:Y:S02]  /*1010*/  LEA R120, P3, R40, R35.reuse, 0x1 ;  /* 0x0000002328787211 */ /* 0x080fe400078608ff */
[C---:B------:R-:W-:Y:S02]  /*1020*/  LEA R48, R141.reuse, R46, 0x1 ;  /* 0x0000002e8d307211 */ /* 0x040fe400078e08ff */
[----:B------:R-:W-:Y:S02]  /*1030*/  LEA R98, P0, R52, R35, 0x1 ;  /* 0x0000002334627211 */ /* 0x000fe400078008ff */
[----:B------:R-:W-:Y:S01]  /*1040*/  LEA.HI.X.SX32 R121, R40, R39, 0x1, P3 ;  /* 0x0000002728797211 */ /* 0x000fe200018f0eff */
[----:B------:R-:W-:Y:S01]  /*1050*/  IMAD R40, R141, 0x2, R48 ;  /* 0x000000028d287824 */ /* 0x000fe200078e0230 */
[----:B------:R-:W-:-:S02]  /*1060*/  LEA R134, P2, R54, R35, 0x1 ;  /* 0x0000002336867211 */ /* 0x000fc400078408ff */
[----:B------:R-:W-:Y:S01]  /*1070*/  LEA.HI.X.SX32 R99, R52, R39, 0x1, P0 ;  /* 0x0000002734637211 */ /* 0x000fe200000f0eff */
[C---:B------:R-:W-:Y:S01]  /*1080*/  IMAD R50, R141.reuse, 0x2, R40 ;  /* 0x000000028d327824 */ /* 0x040fe200078e0228 */
[----:B------:R-:W-:Y:S02]  /*1090*/  LEA R108, P0, R42, R35, 0x1 ;  /* 0x000000232a6c7211 */ /* 0x000fe400078008ff */
[----:B------:R-:W-:Y:S02]  /*10a0*/  LEA.HI.X.SX32 R135, R54, R39, 0x1, P2 ;  /* 0x0000002736877211 */ /* 0x000fe400010f0eff */
[----:B------:R-:W-:Y:S02]  /*10b0*/  LEA R96, P2, R44, R35, 0x1 ;  /* 0x000000232c607211 */ /* 0x000fe400078408ff */
[-C--:B------:R-:W-:Y:S01]  /*10c0*/  LEA.HI.X.SX32 R109, R42, R39.reuse, 0x1, P0 ;  /* 0x000000272a6d7211 */ /* 0x080fe200000f0eff */
[----:B------:R-:W-:Y:S01]  /*10d0*/  IMAD R42, R141, 0x2, R50 ;  /* 0x000000028d2a7824 */ /* 0x000fe200078e0232 */
[----:B------:R-:W-:-:S03]  /*10e0*/  LEA.HI.X.SX32 R97, R44, R39, 0x1, P2 ;  /* 0x000000272c617211 */ /* 0x000fc600010f0eff */
[----:B------:R-:W-:Y:S01]  /*10f0*/  IMAD R44, R141, 0x2, R42 ;  /* 0x000000028d2c7824 */ /* 0x000fe200078e022a */
[----:B------:R-:W-:-:S04]  /*1100*/  LEA R132, P3, R56, R35, 0x1 ;  /* 0x0000002338847211 */ /* 0x000fc800078608ff */
[----:B------:R-:W-:Y:S02]  /*1110*/  LEA R52, R141, R44, 0x1 ;  /* 0x0000002c8d347211 */ /* 0x000fe400078e08ff */
[----:B------:R-:W-:-:S03]  /*1120*/  LEA.HI.X.SX32 R133, R56, R39, 0x1, P3 ;  /* 0x0000002738857211 */ /* 0x000fc600018f0eff */
[C---:B------:R-:W-:Y:S01]  /*1130*/  IMAD R54, R141.reuse, 0x2, R52 ;  /* 0x000000028d367824 */ /* 0x040fe200078e0234 */
[-C--:B------:R-:W-:Y:S02]  /*1140*/  LEA R118, P0, R58, R35.reuse, 0x1 ;  /* 0x000000233a767211 */ /* 0x080fe400078008ff */
[-C--:B------:R-:W-:Y:S01]  /*1150*/  LEA R94, P3, R62, R35.reuse, 0x1 ;  /* 0x000000233e5e7211 */ /* 0x080fe200078608ff */
[C---:B------:R-:W-:Y:S01]  /*1160*/  IMAD R56, R141.reuse, 0x2, R54 ;  /* 0x000000028d387824 */ /* 0x040fe200078e0236 */
[----:B------:R-:W-:Y:S02]  /*1170*/  LEA R106, P2, R60, R35, 0x1 ;  /* 0x000000233c6a7211 */ /* 0x000fe400078408ff */
[-C--:B------:R-:W-:Y:S01]  /*1180*/  LEA.HI.X.SX32 R119, R58, R39.reuse, 0x1, P0 ;  /* 0x000000273a777211 */ /* 0x080fe200000f0eff */
[----:B------:R-:W-:Y:S01]  /*1190*/  IMAD R58, R141, 0x2, R56 ;  /* 0x000000028d3a7824 */ /* 0x000fe200078e0238 */
[----:B------:R-:W-:Y:S02]  /*11a0*/  LEA.HI.X.SX32 R95, R62, R39, 0x1, P3 ;  /* 0x000000273e5f7211 */ /* 0x000fe400018f0eff */
[----:B------:R-:W-:-:S02]  /*11b0*/  LEA R104, P3, R68, R35, 0x1 ;  /* 0x0000002344687211 */ /* 0x000fc400078608ff */
[----:B------:R-:W-:Y:S01]  /*11c0*/  LEA.HI.X.SX32 R107, R60, R39, 0x1, P2 ;  /* 0x000000273c6b7211 */ /* 0x000fe200010f0eff */
[C---:B------:R-:W-:Y:S01]  /*11d0*/  IMAD R60, R141.reuse, 0x2, R58 ;  /* 0x000000028d3c7824 */ /* 0x040fe200078e023a */
[----:B------:R-:W-:Y:S02]  /*11e0*/  LEA R116, P2, R66, R35, 0x1 ;  /* 0x0000002342747211 */ /* 0x000fe400078408ff */
[----:B------:R-:W-:Y:S02]  /*11f0*/  LEA.HI.X.SX32 R105, R68, R39, 0x1, P3 ;  /* 0x0000002744697211 */ /* 0x000fe400018f0eff */
[-C--:B------:R-:W-:Y:S02]  /*1200*/  LEA R114, P3, R74, R35.reuse, 0x1 ;  /* 0x000000234a727211 */ /* 0x080fe400078608ff */
[----:B------:R-:W-:Y:S02]  /*1210*/  LEA R130, P0, R64, R35, 0x1 ;  /* 0x0000002340827211 */ /* 0x000fe400078008ff */
[----:B------:R-:W-:-:S02]  /*1220*/  LEA R62, R141, R60, 0x1 ;  /* 0x0000003c8d3e7211 */ /* 0x000fc400078e08ff */
[----:B------:R-:W-:Y:S02]  /*1230*/  LEA.HI.X.SX32 R117, R66, R39, 0x1, P2 ;  /* 0x0000002742757211 */ /* 0x000fe400010f0eff */
[----:B------:R-:W-:Y:S02]  /*1240*/  LEA R128, P2, R72, R35, 0x1 ;  /* 0x0000002348807211 */ /* 0x000fe400078408ff */
[----:B------:R-:W-:Y:S02]  /*1250*/  LEA.HI.X.SX32 R115, R74, R39, 0x1, P3 ;  /* 0x000000274a737211 */ /* 0x000fe400018f0eff */
[----:B------:R-:W-:Y:S02]  /*1260*/  LEA R126, P3, R80, R35, 0x1 ;  /* 0x00000023507e7211 */ /* 0x000fe400078608ff */
[----:B------:R-:W-:Y:S01]  /*1270*/  LEA.HI.X.SX32 R131, R64, R39, 0x1, P0 ;  /* 0x0000002740837211 */ /* 0x000fe200000f0eff */
[----:B------:R-:W-:Y:S01]  /*1280*/  IMAD R64, R141, 0x2, R62 ;  /* 0x000000028d407824 */ /* 0x000fe200078e023e */
[----:B------:R-:W-:-:S02]  /*1290*/  LEA R92, P0, R70, R35, 0x1 ;  /* 0x00000023465c7211 */ /* 0x000fc400078008ff */
[----:B------:R-:W-:Y:S02]  /*12a0*/  LEA.HI.X.SX32 R129, R72, R39, 0x1, P2 ;  /* 0x0000002748817211 */ /* 0x000fe400010f0eff */
[----:B------:R-:W-:Y:S02]  /*12b0*/  LEA R90, P2, R78, R35, 0x1 ;  /* 0x000000234e5a7211 */ /* 0x000fe400078408ff */
[----:B------:R-:W-:Y:S01]  /*12c0*/  LEA.HI.X.SX32 R127, R80, R39, 0x1, P3 ;  /* 0x00000027507f7211 */ /* 0x000fe200018f0eff */
[----:B------:R-:W-:Y:S01]  /*12d0*/  IMAD R66, R141, 0x2, R64 ;  /* 0x000000028d427824 */ /* 0x000fe200078e0240 */
[----:B------:R-:W-:Y:S02]  /*12e0*/  LEA R88, P3, R34, R35, 0x1 ;  /* 0x0000002322587211 */ /* 0x000fe400078608ff */
[----:B------:R-:W-:Y:S02]  /*12f0*/  LEA.HI.X.SX32 R93, R70, R39, 0x1, P0 ;  /* 0x00000027465d7211 */ /* 0x000fe400000f0eff */
[----:B------:R-:W-:-:S02]  /*1300*/  LEA R102, P0, R76, R35, 0x1 ;  /* 0x000000234c667211 */ /* 0x000fc400078008ff */
[----:B------:R-:W-:Y:S02]  /*1310*/  LEA.HI.X.SX32 R91, R78, R39, 0x1, P2 ;  /* 0x000000274e5b7211 */ /* 0x000fe400010f0eff */
[----:B------:R-:W-:Y:S02]  /*1320*/  LEA R100, P2, R84, R35, 0x1 ;  /* 0x0000002354647211 */ /* 0x000fe400078408ff */
[-C--:B------:R-:W-:Y:S01]  /*1330*/  LEA.HI.X.SX32 R89, R34, R39.reuse, 0x1, P3 ;  /* 0x0000002722597211 */ /* 0x080fe200018f0eff */
[C---:B------:R-:W-:Y:S01]  /*1340*/  IMAD R34, R141.reuse, 0x2, R66 ;  /* 0x000000028d227824 */ /* 0x040fe200078e0242 */
[----:B------:R-:W-:Y:S02]  /*1350*/  LEA.HI.X.SX32 R103, R76, R39, 0x1, P0 ;  /* 0x000000274c677211 */ /* 0x000fe400000f0eff */
[----:B------:R-:W-:Y:S01]  /*1360*/  LEA R112, P0, R82, R35, 0x1 ;  /* 0x0000002352707211 */ /* 0x000fe200078008ff */
[----:B------:R-:W-:Y:S01]  /*1370*/  IMAD R68, R141, 0x2, R34 ;  /* 0x000000028d447824 */ /* 0x000fe200078e0222 */
[----:B------:R-:W-:-:S02]  /*1380*/  LEA.HI.X.SX32 R101, R84, R39, 0x1, P2 ;  /* 0x0000002754657211 */ /* 0x000fc400010f0eff */
[----:B------:R-:W-:Y:S02]  /*1390*/  LEA R250, P2, R46, R35, 0x1 ;  /* 0x000000232efa7211 */ /* 0x000fe400078408ff */
[----:B------:R-:W-:Y:S02]  /*13a0*/  LEA.HI.X.SX32 R113, R82, R39, 0x1, P0 ;  /* 0x0000002752717211 */ /* 0x000fe400000f0eff */
[----:B------:R-:W-:Y:S02]  /*13b0*/  LEA R124, P0, R86, R35, 0x1 ;  /* 0x00000023567c7211 */ /* 0x000fe400078008ff */
[----:B------:R-:W-:Y:S02]  /*13c0*/  LEA.HI.X.SX32 R251, R46, R39, 0x1, P2 ;  /* 0x000000272efb7211 */ /* 0x000fe400010f0eff */
[----:B------:R-:W-:Y:S02]  /*13d0*/  LEA R246, P3, R48, R35, 0x1 ;  /* 0x0000002330f67211 */ /* 0x000fe400078608ff */
[----:B------:R-:W-:-:S02]  /*13e0*/  LEA R46, R141, R68, 0x1 ;  /* 0x000000448d2e7211 */ /* 0x000fc400078e08ff */
[-C--:B------:R-:W-:Y:S02]  /*13f0*/  LEA.HI.X.SX32 R125, R86, R39.reuse, 0x1, P0 ;  /* 0x00000027567d7211 */ /* 0x080fe400000f0eff */
[----:B------:R-:W-:Y:S01]  /*1400*/  LEA.HI.X.SX32 R247, R48, R39, 0x1, P3 ;  /* 0x0000002730f77211 */ /* 0x000fe200018f0eff */
[C---:B------:R-:W-:Y:S01]  /*1410*/  IMAD R48, R141.reuse, 0x2, R46 ;  /* 0x000000028d307824 */ /* 0x040fe200078e022e */
[-C--:B------:R-:W-:Y:S02]  /*1420*/  LEA R242, P0, R40, R35.reuse, 0x1 ;  /* 0x0000002328f27211 */ /* 0x080fe400078008ff */
[----:B------:R-:W-:Y:S02]  /*1430*/  LEA R238, P3, R42, R35, 0x1 ;  /* 0x000000232aee7211 */ /* 0x000fe400078608ff */
[-C--:B------:R-:W-:Y:S01]  /*1440*/  LEA.HI.X.SX32 R243, R40, R39.reuse, 0x1, P0 ;  /* 0x0000002728f37211 */ /* 0x080fe200000f0eff */
[----:B------:R-:W-:Y:S01]  /*1450*/  IMAD R40, R141, 0x2, R48 ;  /* 0x000000028d287824 */ /* 0x000fe200078e0230 */
[----:B------:R-:W-:-:S02]  /*1460*/  LEA.HI.X.SX32 R239, R42, R39, 0x1, P3 ;  /* 0x000000272aef7211 */ /* 0x000fc400018f0eff */
[-C--:B------:R-:W-:Y:S01]  /*1470*/  LEA R236, P0, R44, R35.reuse, 0x1 ;  /* 0x000000232cec7211 */ /* 0x080fe200078008ff */
[C---:B------:R-:W-:Y:S01]  /*1480*/  IMAD R42, R141.reuse, 0x2, R40 ;  /* 0x000000028d2a7824 */ /* 0x040fe200078e0228 */
[----:B------:R-:W-:Y:S02]  /*1490*/  LEA R240, P2, R50, R35, 0x1 ;  /* 0x0000002332f07211 */ /* 0x000fe400078408ff */
[-C--:B------:R-:W-:Y:S01]  /*14a0*/  LEA.HI.X.SX32 R237, R44, R39.reuse, 0x1, P0 ;  /* 0x000000272ced7211 */ /* 0x080fe200000f0eff */
[C---:B------:R-:W-:Y:S01]  /*14b0*/  IMAD R44, R141.reuse, 0x2, R42 ;  /* 0x000000028d2c7824 */ /* 0x040fe200078e022a */
[----:B------:R-:W-:Y:S02]  /*14c0*/  LEA.HI.X.SX32 R241, R50, R39, 0x1, P2 ;  /* 0x0000002732f17211 */ /* 0x000fe400010f0eff */
[----:B------:R-:W-:Y:S02]  /*14d0*/  LEA R230, P2, R52, R35, 0x1 ;  /* 0x0000002334e67211 */ /* 0x000fe400078408ff */
[----:B------:R-:W-:-:S02]  /*14e0*/  LEA R50, R141, R44, 0x1 ;  /* 0x0000002c8d327211 */ /* 0x000fc400078e08ff */
[----:B------:R-:W-:Y:S02]  /*14f0*/  LEA R228, P3, R54, R35, 0x1 ;  /* 0x0000002336e47211 */ /* 0x000fe400078608ff */
[----:B------:R-:W-:Y:S01]  /*1500*/  LEA.HI.X.SX32 R231, R52, R39, 0x1, P2 ;  /* 0x0000002734e77211 */ /* 0x000fe200010f0eff */
[C---:B------:R-:W-:Y:S01]  /*1510*/  IMAD R52, R141.reuse, 0x2, R50 ;  /* 0x000000028d347824 */ /* 0x040fe200078e0232 */
[----:B------:R-:W-:Y:S02]  /*1520*/  LEA R226, P0, R56, R35, 0x1 ;  /* 0x0000002338e27211 */ /* 0x000fe400078008ff */
[----:B------:R-:W-:Y:S01]  /*1530*/  LEA.HI.X.SX32 R229, R54, R39, 0x1, P3 ;  /* 0x0000002736e57211 */ /* 0x000fe200018f0eff */
[C---:B------:R-:W-:Y:S01]  /*1540*/  IMAD R54, R141.reuse, 0x2, R52 ;  /* 0x000000028d367824 */ /* 0x040fe200078e0234 */
[----:B------:R-:W-:Y:S02]  /*1550*/  LEA R224, P2, R58, R35, 0x1 ;  /* 0x000000233ae07211 */ /* 0x000fe400078408ff */
[----:B------:R-:W-:Y:S01]  /*1560*/  LEA.HI.X.SX32 R227, R56, R39, 0x1, P0 ;  /* 0x0000002738e37211 */ /* 0x000fe200000f0eff */
[----:B------:R-:W-:Y:S01]  /*1570*/  IMAD R56, R141, 0x2, R54 ;  /* 0x000000028d387824 */ /* 0x000fe200078e0236 */
[----:B------:R-:W-:-:S02]  /*1580*/  LEA R222, P3, R60, R35, 0x1 ;  /* 0x000000233cde7211 */ /* 0x000fc400078608ff */
[----:B------:R-:W-:Y:S02]  /*1590*/  LEA R220, P0, R62, R35, 0x1 ;  /* 0x000000233edc7211 */ /* 0x000fe400078008ff */
[-C--:B------:R-:W-:Y:S01]  /*15a0*/  LEA.HI.X.SX32 R225, R58, R39.reuse, 0x1, P2 ;  /* 0x000000273ae17211 */ /* 0x080fe200010f0eff */
[----:B------:R-:W-:Y:S01]  /*15b0*/  IMAD R58, R141, 0x2, R56 ;  /* 0x000000028d3a7824 */ /* 0x000fe200078e0238 */
[----:B------:R-:W-:Y:S02]  /*15c0*/  LEA.HI.X.SX32 R223, R60, R39, 0x1, P3 ;  /* 0x000000273cdf7211 */ /* 0x000fe400018f0eff */
[----:B------:R-:W-:Y:S02]  /*15d0*/  LEA R218, P2, R64, R35, 0x1 ;  /* 0x0000002340da7211 */ /* 0x000fe400078408ff */
[----:B------:R-:W-:Y:S02]  /*15e0*/  LEA.HI.X.SX32 R221, R62, R39, 0x1, P0 ;  /* 0x000000273edd7211 */ /* 0x000fe400000f0eff */
[----:B------:R-:W-:-:S02]  /*15f0*/  LEA R216, P3, R66, R35, 0x1 ;  /* 0x0000002342d87211 */ /* 0x000fc400078608ff */
[----:B------:R-:W-:Y:S02]  /*1600*/  LEA R214, P0, R34, R35, 0x1 ;  /* 0x0000002322d67211 */ /* 0x000fe400078008ff */
[-C--:B------:R-:W-:Y:S02]  /*1610*/  LEA.HI.X.SX32 R219, R64, R39.reuse, 0x1, P2 ;  /* 0x0000002740db7211 */ /* 0x080fe400010f0eff */
[----:B------:R-:W-:Y:S02]  /*1620*/  LEA.HI.X.SX32 R217, R66, R39, 0x1, P3 ;  /* 0x0000002742d97211 */ /* 0x000fe400018f0eff */
[----:B------:R-:W-:Y:S02]  /*1630*/  LEA R212, P2, R68, R35, 0x1 ;  /* 0x0000002344d47211 */ /* 0x000fe400078408ff */
[----:B------:R-:W-:Y:S02]  /*1640*/  LEA.HI.X.SX32 R215, R34, R39, 0x1, P0 ;  /* 0x0000002722d77211 */ /* 0x000fe400000f0eff */
[----:B------:R-:W-:-:S02]  /*1650*/  LEA R210, P3, R46, R35, 0x1 ;  /* 0x000000232ed27211 */ /* 0x000fc400078608ff */
[C---:B------:R-:W-:Y:S02]  /*1660*/  LEA R34, R141.reuse, R58, 0x1 ;  /* 0x0000003a8d227211 */ /* 0x040fe400078e08ff */
[-C--:B------:R-:W-:Y:S02]  /*1670*/  LEA.HI.X.SX32 R213, R68, R39.reuse, 0x1, P2 ;  /* 0x0000002744d57211 */ /* 0x080fe400010f0eff */
[----:B------:R-:W-:Y:S01]  /*1680*/  LEA.HI.X.SX32 R211, R46, R39, 0x1, P3 ;  /* 0x000000272ed37211 */ /* 0x000fe200018f0eff */
[----:B------:R-:W-:Y:S01]  /*1690*/  IMAD R46, R141, 0x2, R34 ;  /* 0x000000028d2e7824 */ /* 0x000fe200078e0222 */
[-C--:B------:R-:W-:Y:S02]  /*16a0*/  LEA R206, P2, R40, R35.reuse, 0x1 ;  /* 0x0000002328ce7211 */ /* 0x080fe400078408ff */
[-C--:B------:R-:W-:Y:S02]  /*16b0*/  LEA R208, P0, R48, R35.reuse, 0x1 ;  /* 0x0000002330d07211 */ /* 0x080fe400078008ff */
[----:B------:R-:W-:-:S02]  /*16c0*/  LEA R202, P3, R42, R35, 0x1 ;  /* 0x000000232aca7211 */ /* 0x000fc400078608ff */
[-C--:B------:R-:W-:Y:S01]  /*16d0*/  LEA.HI.X.SX32 R207, R40, R39.reuse, 0x1, P2 ;  /* 0x0000002728cf7211 */ /* 0x080fe200010f0eff */
[C---:B------:R-:W-:Y:S01]  /*16e0*/  IMAD R40, R141.reuse, 0x2, R46 ;  /* 0x000000028d287824 */ /* 0x040fe200078e022e */
[-C--:B------:R-:W-:Y:S02]  /*16f0*/  LEA.HI.X.SX32 R209, R48, R39.reuse, 0x1, P0 ;  /* 0x0000002730d17211 */ /* 0x080fe400000f0eff */
[----:B------:R-:W-:Y:S01]  /*1700*/  LEA.HI.X.SX32 R203, R42, R39, 0x1, P3 ;  /* 0x000000272acb7211 */ /* 0x000fe200018f0eff */
[C---:B------:R-:W-:Y:S01]  /*1710*/  IMAD R42, R141.reuse, 0x2, R40 ;  /* 0x000000028d2a7824 */ /* 0x040fe200078e0228 */
[C---:B------:R-:W-:Y:S01]  /*1720*/  LEA R200, P0, R44.reuse, R35, 0x1 ;  /* 0x000000232cc87211 */ /* 0x040fe200078008ff */
[----:B------:R0:W-:Y:S03]  /*1730*/  STL.64 [R1+0xc0], R136 ;  /* 0x0000c08801007387 */ /* 0x0001e60000100a00 */
[----:B------:R-:W-:Y:S01]  /*1740*/  LEA.HI.X.SX32 R201, R44, R39, 0x1, P0 ;  /* 0x000000272cc97211 */ /* 0x000fe200000f0eff */
[----:B------:R-:W-:Y:S01]  /*1750*/  IMAD R44, R141, 0x2, R42 ;  /* 0x000000028d2c7824 */ /* 0x000fe200078e022a */
[----:B------:R0:W-:Y:S01]  /*1760*/  STL.64 [R1+0xb8], R122 ;  /* 0x0000b87a01007387 */ /* 0x0001e20000100a00 */
[----:B------:R-:W-:-:S03]  /*1770*/  LEA R198, P2, R50, R35, 0x1 ;  /* 0x0000002332c67211 */ /* 0x000fc600078408ff */
[----:B------:R0:W-:Y:S01]  /*1780*/  STL.64 [R1+0xb0], R110 ;  /* 0x0000b06e01007387 */ /* 0x0001e20000100a00 */
[----:B------:R-:W-:-:S03]  /*1790*/  LEA R48, R141, R44, 0x1 ;  /* 0x0000002c8d307211 */ /* 0x000fc600078e08ff */
[----:B------:R0:W-:Y:S01]  /*17a0*/  STL.64 [R1+0xa8], R98 ;  /* 0x0000a86201007387 */ /* 0x0001e20000100a00 */
[----:B------:R-:W-:-:S03]  /*17b0*/  LEA R196, P3, R52, R35, 0x1 ;  /* 0x0000002334c47211 */ /* 0x000fc600078608ff */
[----:B------:R0:W-:Y:S01]  /*17c0*/  STL.64 [R1+0xa0], R134 ;  /* 0x0000a08601007387 */ /* 0x0001e20000100a00 */
[----:B------:R-:W-:-:S03]  /*17d0*/  LEA R194, P0, R54, R35, 0x1 ;  /* 0x0000002336c27211 */ /* 0x000fc600078008ff */
[----:B------:R0:W-:Y:S01]  /*17e0*/  STL.64 [R1+0x98], R120 ;  /* 0x0000987801007387 */ /* 0x0001e20000100a00 */
[----:B------:R-:W-:-:S03]  /*17f0*/  LEA.HI.X.SX32 R199, R50, R39, 0x1, P2 ;  /* 0x0000002732c77211 */ /* 0x000fc600010f0eff */
[----:B------:R0:W-:Y:S01]  /*1800*/  STL.64 [R1+0x90], R108 ;  /* 0x0000906c01007387 */ /* 0x0001e20000100a00 */
[----:B------:R-:W-:-:S03]  /*1810*/  IMAD R50, R141, 0x2, R48 ;  /* 0x000000028d327824 */ /* 0x000fc600078e0230 */
[----:B------:R0:W-:Y:S01]  /*1820*/  STL.64 [R1+0x80], R132 ;  /* 0x0000808401007387 */ /* 0x0001e20000100a00 */
[----:B------:R-:W-:-:S03]  /*1830*/  LEA.HI.X.SX32 R197, R52, R39, 0x1, P3 ;  /* 0x0000002734c57211 */ /* 0x000fc600018f0eff */
[----:B------:R0:W-:Y:S01]  /*1840*/  STL.64 [R1+0x88], R96 ;  /* 0x0000886001007387 */ /* 0x0001e20000100a00 */
[----:B------:R-:W-:-:S03]  /*1850*/  LEA R190, P3, R58, R35, 0x1 ;  /* 0x000000233abe7211 */ /* 0x000fc600078608ff */
[----:B------:R0:W-:Y:S01]  /*1860*/  STL.64 [R1+0x78], R118 ;  /* 0x0000787601007387 */ /* 0x0001e20000100a00 */
[----:B------:R-:W-:-:S03]  /*1870*/  LEA.HI.X.SX32 R195, R54, R39, 0x1, P0 ;  /* 0x0000002736c37211 */ /* 0x000fc600000f0eff */
[----:B------:R0:W-:Y:S01]  /*1880*/  STL.64 [R1+0x70], R106 ;  /* 0x0000706a01007387 */ /* 0x0001e20000100a00 */
[----:B------:R-:W-:Y:S01]  /*1890*/  LEA R188, P0, R34, R35, 0x1 ;  /* 0x0000002322bc7211 */ /* 0x000fe200078008ff */
[----:B------:R-:W-:Y:S02]  /*18a0*/  IMAD R52, R141, 0x2, R50 ;  /* 0x000000028d347824 */ /* 0x000fe400078e0232 */
[----:B------:R0:W-:Y:S01]  /*18b0*/  STL.64 [R1+0x68], R94 ;  /* 0x0000685e01007387 */ /* 0x0001e20000100a00 */
[----:B------:R-:W-:-:S03]  /*18c0*/  LEA.HI.X.SX32 R191, R58, R39, 0x1, P3 ;  /* 0x000000273abf7211 */ /* 0x000fc600018f0eff */
[----:B------:R0:W-:Y:S01]  /*18d0*/  STL.64 [R1+0x60], R130 ;  /* 0x0000608201007387 */ /* 0x0001e20000100a00 */
[----:B------:R-:W-:-:S03]  /*18e0*/  LEA R192, P2, R56, R35, 0x1 ;  /* 0x0000002338c07211 */ /* 0x000fc600078408ff */
[----:B------:R0:W-:Y:S01]  /*18f0*/  STL.64 [R1+0x58], R116 ;  /* 0x0000587401007387 */ /* 0x0001e20000100a00 */
[----:B------:R-:W-:-:S03]  /*1900*/  LEA R184, P3, R40, R35, 0x1 ;  /* 0x0000002328b87211 */ /* 0x000fc600078608ff */
[----:B------:R0:W-:Y:S01]  /*1910*/  STL.64 [R1+0x50], R104 ;  /* 0x0000506801007387 */ /* 0x0001e20000100a00 */
[-C--:B------:R-:W-:Y:S01]  /*1920*/  LEA.HI.X.SX32 R189, R34, R39.reuse, 0x1, P0 ;  /* 0x0000002722bd7211 */ /* 0x080fe200000f0eff */
[----:B------:R-:W-:Y:S02]  /*1930*/  IMAD R34, R141, 0x2, R52 ;  /* 0x000000028d227824 */ /* 0x000fe400078e0234 */
[----:B------:R0:W-:Y:S04]  /*1940*/  STL.64 [R1+0x48], R92 ;  /* 0x0000485c01007387 */ /* 0x0001e80000100a00 */
[----:B------:R0:W-:Y:S01]  /*1950*/  STL.64 [R1+0x40], R128 ;  /* 0x0000408001007387 */ /* 0x0001e20000100a00 */
[----:B------:R-:W-:-:S03]  /*1960*/  LEA.HI.X.SX32 R193, R56, R39, 0x1, P2 ;  /* 0x0000002738c17211 */ /* 0x000fc600010f0eff */
[----:B------:R0:W-:Y:S01]  /*1970*/  STL.64 [R1+0x38], R114 ;  /* 0x0000387201007387 */ /* 0x0001e20000100a00 */
[----:B------:R-:W-:-:S03]  /*1980*/  LEA.HI.X.SX32 R185, R40, R39, 0x1, P3 ;  /* 0x0000002728b97211 */ /* 0x000fc600018f0eff */
[----:B------:R0:W-:Y:S01]  /*1990*/  STL.64 [R1+0x30], R102 ;  /* 0x0000306601007387 */ /* 0x0001e20000100a00 */
[-C--:B------:R-:W-:Y:S01]  /*19a0*/  LEA R186, P2, R46, R35.reuse, 0x1 ;  /* 0x000000232eba7211 */ /* 0x080fe200078408ff */
[----:B------:R-:W-:Y:S02]  /*19b0*/  IMAD R40, R141, 0x2, R34 ;  /* 0x000000028d287824 */ /* 0x000fe400078e0222 */
[----:B------:R0:W-:Y:S01]  /*19c0*/  STL.64 [R1+0x20], R126 ;  /* 0x0000207e01007387 */ /* 0x0001e20000100a00 */
[----:B------:R-:W-:-:S03]  /*19d0*/  LEA R182, P0, R42, R35, 0x1 ;  /* 0x000000232ab67211 */ /* 0x000fc600078008ff */
[----:B------:R0:W-:Y:S04]  /*19e0*/  STL.64 [R1+0x28], R90 ;  /* 0x0000285a01007387 */ /* 0x0001e80000100a00 */
[----:B------:R0:W-:Y:S01]  /*19f0*/  STL.64 [R1+0x18], R112 ;  /* 0x0000187001007387 */ /* 0x0001e20000100a00 */
[----:B------:R-:W-:-:S03]  /*1a00*/  LEA.HI.X.SX32 R187, R46, R39, 0x1, P2 ;  /* 0x000000272ebb7211 */ /* 0x000fc600010f0eff */
[----:B------:R0:W-:Y:S01]  /*1a10*/  STL.64 [R1+0x10], R100 ;  /* 0x0000106401007387 */ /* 0x0001e20000100a00 */
[----:B------:R-:W-:-:S03]  /*1a20*/  LEA.HI.X.SX32 R183, R42, R39, 0x1, P0 ;  /* 0x000000272ab77211 */ /* 0x000fc600000f0eff */
[----:B------:R0:W-:Y:S01]  /*1a30*/  STL.64 [R1+0x8], R88 ;  /* 0x0000085801007387 */ /* 0x0001e20000100a00 */
[----:B------:R-:W-:-:S03]  /*1a40*/  LEA R180, P2, R44, R35, 0x1 ;  /* 0x000000232cb47211 */ /* 0x000fc600078408ff */
[----:B------:R0:W-:Y:S01]  /*1a50*/  STL.64 [R1], R124 ;  /* 0x0000007c01007387 */ /* 0x0001e20000100a00 */
[C---:B------:R-:W-:Y:S02]  /*1a60*/  LEA R42, R141.reuse, R40, 0x1 ;  /* 0x000000288d2a7211 */ /* 0x040fe400078e08ff */
[----:B------:R-:W-:Y:S02]  /*1a70*/  LEA R178, P3, R48, R35, 0x1 ;  /* 0x0000002330b27211 */ /* 0x000fe400078608ff */
[-C--:B------:R-:W-:Y:S01]  /*1a80*/  LEA.HI.X.SX32 R181, R44, R39.reuse, 0x1, P2 ;  /* 0x000000272cb57211 */ /* 0x080fe200010f0eff */
[C---:B------:R-:W-:Y:S01]  /*1a90*/  IMAD R44, R141.reuse, 0x2, R42 ;  /* 0x000000028d2c7824 */ /* 0x040fe200078e022a */
[----:B------:R-:W-:Y:S02]  /*1aa0*/  LEA.HI.X.SX32 R179, R48, R39, 0x1, P3 ;  /* 0x0000002730b37211 */ /* 0x000fe400018f0eff */
[-C--:B------:R-:W-:Y:S01]  /*1ab0*/  LEA R176, P0, R50, R35.reuse, 0x1 ;  /* 0x0000002332b07211 */ /* 0x080fe200078008ff */
[----:B------:R-:W-:Y:S01]  /*1ac0*/  IMAD R33, R141, 0x2, R44 ;  /* 0x000000028d217824 */ /* 0x000fe200078e022c */
[----:B------:R-:W-:-:S02]  /*1ad0*/  LEA R174, P2, R52, R35, 0x1 ;  /* 0x0000002334ae7211 */ /* 0x000fc400078408ff */
[----:B------:R-:W-:Y:S02]  /*1ae0*/  LEA R172, P3, R34, R35, 0x1 ;  /* 0x0000002322ac7211 */ /* 0x000fe400078608ff */
[-C--:B------:R-:W-:Y:S02]  /*1af0*/  LEA.HI.X.SX32 R177, R50, R39.reuse, 0x1, P0 ;  /* 0x0000002732b17211 */ /* 0x080fe400000f0eff */
[-C--:B------:R-:W-:Y:S02]  /*1b00*/  LEA.HI.X.SX32 R175, R52, R39.reuse, 0x1, P2 ;  /* 0x0000002734af7211 */ /* 0x080fe400010f0eff */
[----:B------:R-:W-:Y:S02]  /*1b10*/  LEA.HI.X.SX32 R173, R34, R39, 0x1, P3 ;  /* 0x0000002722ad7211 */ /* 0x000fe400018f0eff */
[-C--:B------:R-:W-:Y:S02]  /*1b20*/  LEA R166, P0, R40, R35.reuse, 0x1 ;  /* 0x0000002328a67211 */ /* 0x080fe400078008ff */
[----:B------:R-:W-:-:S02]  /*1b30*/  LEA R164, P2, R42, R35, 0x1 ;  /* 0x000000232aa47211 */ /* 0x000fc400078408ff */
[-C--:B------:R-:W-:Y:S02]  /*1b40*/  LEA R162, P3, R44, R35.reuse, 0x1 ;  /* 0x000000232ca27211 */ /* 0x080fe400078608ff */
[----:B------:R-:W-:Y:S02]  /*1b50*/  LEA R160, P4, R33, R35, 0x1 ;  /* 0x0000002321a07211 */ /* 0x000fe400078808ff */
[----:B---3--:R-:W-:Y:S02]  /*1b60*/  R2UR UR8, R47 ;  /* 0x000000002f0872ca */ /* 0x008fe400000e0000 */
[-C--:B------:R-:W-:Y:S02]  /*1b70*/  LEA.HI.X.SX32 R167, R40, R39.reuse, 0x1, P0 ;  /* 0x0000002728a77211 */ /* 0x080fe400000f0eff */
[-C--:B------:R-:W-:Y:S02]  /*1b80*/  LEA.HI.X.SX32 R165, R42, R39.reuse, 0x1, P2 ;  /* 0x000000272aa57211 */ /* 0x080fe400010f0eff */
[----:B------:R-:W-:-:S02]  /*1b90*/  LEA.HI.X.SX32 R163, R44, R39, 0x1, P3 ;  /* 0x000000272ca37211 */ /* 0x000fc400018f0eff */
[----:B------:R-:W-:Y:S01]  /*1ba0*/  LEA.HI.X.SX32 R161, R33, R39, 0x1, P4 ;  /* 0x0000002721a17211 */ /* 0x000fe200020f0eff */
[----:B0-----:R-:W-:Y:S06]  /*1bb0*/  @P1 BRA `(.L_x_5) ;  /* 0x0000000000181947 */ /* 0x001fec0003800000 */
[----:B------:R-:W-:Y:S01]  /*1bc0*/  ELECT P0, URZ, PT ;  /* 0x0000000000ff782f */ /* 0x000fe20003800000 */
[----:B------:R-:W-:Y:S01]  /*1bd0*/  IMAD.MOV.U32 R33, RZ, RZ, 0x1 ;  /* 0x00000001ff217424 */ /* 0x000fe200078e00ff */
[----:B------:R-:W-:Y:S01]  /*1be0*/  UMOV UR4, 0x40 ;  /* 0x0000004000047882 */ /* 0x000fe20000000000 */
[----:B------:R-:W-:Y:S01]  /*1bf0*/  UVIRTCOUNT.DEALLOC.SMPOOL 0x80 ;  /* 0x000000800000784c */ /* 0x000fe20000000000 */
[----:B------:R-:W-:-:S09]  /*1c00*/  ULEA UR4, UR6, UR4, 0x18 ;  /* 0x0000000406047291 */ /* 0x000fd2000f8ec0ff */
[----:B------:R0:W-:Y:S03]  /*1c10*/  @P0 STS.U8 [UR4], R33 ;  /* 0x00000021ff000988 */ /* 0x0001e60008000004 */
.L_x_5:
[----:B------:R-:W-:Y:S01]  /*1c20*/  USHF.L.U32 UR17, UR62, 0x15, URZ ;  /* 0x000000153e117899 */ /* 0x000fe200080006ff */
[----:B-----5:R1:W-:Y:S01]  /*1c30*/  STS.U16 [R37+UR7+0x18000], R2 ;  /* 0x0180000225007988 */ /* 0x0203e20008000407 */
[----:B------:R-:W-:Y:S01]  /*1c40*/  ULOP3.LUT UR16, UR62, 0x4, URZ, 0xc0, !UPT ;  /* 0x000000043e107892 */ /* 0x000fe2000f8ec0ff */
[----:B------:R-:W-:Y:S01]  /*1c50*/  LOP3.LUT P2, RZ, R71, 0xff, RZ, 0xc0, !PT ;  /* 0x000000ff47ff7812 */ /* 0x000fe2000784c0ff */
[----:B------:R-:W-:Y:S01]  /*1c60*/  ULOP3.LUT UR17, UR17, 0x600000, URZ, 0xc0, !UPT ;  /* 0x0060000011117892 */ /* 0x000fe2000f8ec0ff */
[----:B------:R2:W-:Y:S01]  /*1c70*/  STS.U16 [R37+UR7+0x18400], R3 ;  /* 0x0184000325007988 */ /* 0x0005e20008000407 */
[----:B------:R-:W-:Y:S01]  /*1c80*/  UMOV UR4, 0x1 ;  /* 0x0000000100047882 */ /* 0x000fe20000000000 */
[----:B------:R-:W-:Y:S01]  /*1c90*/  UIADD3 UR10, UPT, UPT, UR7, 0x1c000, URZ ;  /* 0x0001c000070a7890 */ /* 0x000fe2000fffe0ff */
[----:B------:R-:W-:Y:S01]  /*1ca0*/  PRMT R35, RZ, 0x7610, R35 ;  /* 0x00007610ff237816 */ /* 0x000fe20000000023 */
[----:B------:R-:W-:Y:S01]  /*1cb0*/  ULEA UR9, UR16, UR17, 0x4 ;  /* 0x0000001110097291 */ /* 0x000fe2000f8e20ff */
[----:B------:R3:W-:Y:S01]  /*1cc0*/  STS.U16 [R37+UR7+0x18800], R6 ;  /* 0x0188000625007988 */ /* 0x0007e20008000407 */
[----:B-1----:R-:W-:Y:S01]  /*1cd0*/  LOP3.LUT R2, R37, 0x40, RZ, 0x3c, !PT ;  /* 0x0000004025027812 */ /* 0x002fe200078e3cff */
[----:B------:R-:W1:Y:S01]  /*1ce0*/  LDCU UR15, c[0x0][0x3f0] ;  /* 0x00007e00ff0f77ac */ /* 0x000e620008000800 */
[----:B------:R-:W-:Y:S01]  /*1cf0*/  PRMT R41, RZ, 0x7610, R41 ;  /* 0x00007610ff297816 */ /* 0x000fe20000000029 */
[----:B------:R-:W-:Y:S01]  /*1d00*/  STS.U16 [R37+UR7+0x18c00], R8 ;  /* 0x018c000825007988 */ /* 0x000fe20008000407 */
[----:B--2---:R-:W-:Y:S01]  /*1d10*/  PRMT R3, RZ, 0x7610, R3 ;  /* 0x00007610ff037816 */ /* 0x004fe20000000003 */
[----:B------:R-:W-:Y:S01]  /*1d20*/  UIADD3 UR9, UPT, UPT, UR8, UR9, URZ ;  /* 0x0000000908097290 */ /* 0x000fe2000fffe0ff */
[----:B------:R-:W-:Y:S01]  /*1d30*/  PRMT R49, RZ, 0x7610, R49 ;  /* 0x00007610ff317816 */ /* 0x000fe20000000031 */
[----:B------:R2:W-:Y:S01]  /*1d40*/  STS.U16 [R37+UR7+0x19000], R10 ;  /* 0x0190000a25007988 */ /* 0x0005e20008000407 */
[----:B------:R-:W-:Y:S01]  /*1d50*/  VOTEU.ALL UP0, P2 ;  /* 0x0000000000ff7886 */ /* 0x000fe20001000000 */
[----:B------:R-:W-:Y:S01]  /*1d60*/  VOTEU.ALL UP1, P2 ;  /* 0x0000000000ff7886 */ /* 0x000fe20001020000 */
[----:B------:R-:W-:Y:S01]  /*1d70*/  PRMT R53, RZ, 0x7610, R53 ;  /* 0x00007610ff357816 */ /* 0x000fe20000000035 */
[----:B------:R-:W-:Y:S01]  /*1d80*/  STS.U16 [R37+UR7+0x19400], R12 ;  /* 0x0194000c25007988 */ /* 0x000fe20008000407 */
[----:B------:R-:W-:Y:S01]  /*1d90*/  PRMT R57, RZ, 0x7610, R57 ;  /* 0x00007610ff397816 */ /* 0x000fe20000000039 */
[----:B------:R-:W-:-:S04]  /*1da0*/  @!UP0 UIADD3 UR12, UPT, UPT, -UR4, 0x100000, URZ ;  /* 0x00100000040c8890 */ /* 0x000fc8000fffe1ff */
[----:B------:R-:W-:Y:S02]  /*1db0*/  @!UP0 USHF.L.U32 UR13, UR12, 0xb, URZ ;  /* 0x0000000b0c0d8899 */ /* 0x000fe400080006ff */
[----:B------:R-:W-:Y:S01]  /*1dc0*/  @!UP0 USHF.L.U32 UR12, UR12, 0x1, URZ ;  /* 0x000000010c0c8899 */ /* 0x000fe200080006ff */
[----:B------:R4:W-:Y:S01]  /*1dd0*/  STS.U16 [R37+UR7+0x19800], R14 ;  /* 0x0198000e25007988 */ /* 0x0009e20008000407 */
[----:B------:R-:W-:Y:S02]  /*1de0*/  PRMT R61, RZ, 0x7610, R61 ;  /* 0x00007610ff3d7816 */ /* 0x000fe4000000003d */
[----:B------:R-:W-:Y:S01]  /*1df0*/  PRMT R65, RZ, 0x7610, R65 ;  /* 0x00007610ff417816 */ /* 0x000fe20000000041 */
[----:B------:R-:W-:Y:S01]  /*1e00*/  STS.U16 [R37+UR7+0x19c00], R16 ;  /* 0x019c001025007988 */ /* 0x000fe20008000407 */
[----:B-1----:R-:W-:Y:S02]  /*1e10*/  ISETP.LT.AND P3, PT, RZ, UR15, PT ;  /* 0x0000000fff007c0c */ /* 0x002fe4000bf61270 */
[----:B---3--:R-:W-:Y:S01]  /*1e20*/  PRMT R6, RZ, 0x7610, R6 ;  /* 0x00007610ff067816 */ /* 0x008fe20000000006 */
[----:B------:R1:W-:Y:S01]  /*1e30*/  STS.U16 [R37+UR7+0x1a000], R18 ;  /* 0x01a0001225007988 */ /* 0x0003e20008000407 */
[----:B--2---:R-:W-:-:S02]  /*1e40*/  PRMT R10, RZ, 0x7610, R10 ;  /* 0x00007610ff0a7816 */ /* 0x004fc4000000000a */
[----:B----4-:R-:W-:Y:S01]  /*1e50*/  PRMT R14, RZ, 0x7610, R14 ;  /* 0x00007610ff0e7816 */ /* 0x010fe2000000000e */
[----:B------:R-:W-:Y:S01]  /*1e60*/  STS.U16 [R37+UR7+0x1a400], R20 ;  /* 0x01a4001425007988 */ /* 0x000fe20008000407 */
[----:B------:R-:W-:Y:S02]  /*1e70*/  PRMT R34, RZ, 0x7610, R34 ;  /* 0x00007610ff227816 */ /* 0x000fe40000000022 */
[----:B------:R-:W-:Y:S01]  /*1e80*/  PRMT R40, RZ, 0x7610, R40 ;  /* 0x00007610ff287816 */ /* 0x000fe20000000028 */
[----:B------:R2:W-:Y:S01]  /*1e90*/  STS.U16 [R37+UR7+0x1a800], R22 ;  /* 0x01a8001625007988 */ /* 0x0005e20008000407 */
[----:B------:R-:W-:Y:S02]  /*1ea0*/  PRMT R44, RZ, 0x7610, R44 ;  /* 0x00007610ff2c7816 */ /* 0x000fe4000000002c */
[----:B-1----:R-:W-:Y:S01]  /*1eb0*/  PRMT R18, RZ, 0x7610, R18 ;  /* 0x00007610ff127816 */ /* 0x002fe20000000012 */
[----:B------:R-:W-:Y:S01]  /*1ec0*/  STS.U16 [R37+UR7+0x1ac00], R24 ;  /* 0x01ac001825007988 */ /* 0x000fe20008000407 */
[----:B------:R-:W-:-:S02]  /*1ed0*/  PRMT R48, RZ, 0x7610, R48 ;  /* 0x00007610ff307816 */ /* 0x000fc40000000030 */
[----:B------:R-:W-:Y:S01]  /*1ee0*/  PRMT R52, RZ, 0x7610, R52 ;  /* 0x00007610ff347816 */ /* 0x000fe20000000034 */
[----:B------:R1:W-:Y:S01]  /*1ef0*/  STS.U16 [R37+UR7+0x1b000], R26 ;  /* 0x01b0001a25007988 */ /* 0x0003e20008000407 */
[----:B------:R-:W-:Y:S02]  /*1f00*/  PRMT R56, RZ, 0x7610, R56 ;  /* 0x00007610ff387816 */ /* 0x000fe40000000038 */
[----:B--2---:R-:W-:Y:S01]  /*1f10*/  PRMT R22, RZ, 0x7610, R22 ;  /* 0x00007610ff167816 */ /* 0x004fe20000000016 */
[----:B------:R-:W-:Y:S01]  /*1f20*/  STS.U16 [R37+UR7+0x1b400], R28 ;  /* 0x01b4001c25007988 */ /* 0x000fe20008000407 */
[----:B------:R-:W-:Y:S02]  /*1f30*/  PRMT R60, RZ, 0x7610, R60 ;  /* 0x00007610ff3c7816 */ /* 0x000fe4000000003c */
[----:B------:R-:W-:Y:S01]  /*1f40*/  PRMT R64, RZ, 0x7610, R64 ;  /* 0x00007610ff407816 */ /* 0x000fe20000000040 */
[----:B------:R2:W-:Y:S01]  /*1f50*/  STS.U16 [R37+UR7+0x1b800], R30 ;  /* 0x01b8001e25007988 */ /* 0x0005e20008000407 */
[----:B------:R-:W-:-:S02]  /*1f60*/  PRMT R8, RZ, 0x7610, R8 ;  /* 0x00007610ff087816 */ /* 0x000fc40000000008 */
[----:B-1----:R-:W-:Y:S01]  /*1f70*/  PRMT R26, RZ, 0x7610, R26 ;  /* 0x00007610ff1a7816 */ /* 0x002fe2000000001a */
[----:B------:R1:W-:Y:S01]  /*1f80*/  STS.U16 [R37+UR7+0x1bc00], R32 ;  /* 0x01bc002025007988 */ /* 0x0003e20008000407 */
[----:B------:R-:W-:Y:S02]  /*1f90*/  PRMT R12, RZ, 0x7610, R12 ;  /* 0x00007610ff0c7816 */ /* 0x000fe4000000000c */
[----:B------:R-:W-:Y:S01]  /*1fa0*/  PRMT R16, RZ, 0x7610, R16 ;  /* 0x00007610ff107816 */ /* 0x000fe20000000010 */
[----:B------:R3:W-:Y:S01]  /*1fb0*/  STS.U16 [R2+UR7+0x18200], R4 ;  /* 0x0182000402007988 */ /* 0x0007e20008000407 */
[----:B------:R-:W-:Y:S02]  /*1fc0*/  PRMT R20, RZ, 0x7610, R20 ;  /* 0x00007610ff147816 */ /* 0x000fe40000000014 */
[----:B--2---:R-:W-:Y:S01]  /*1fd0*/  PRMT R30, RZ, 0x7610, R30 ;  /* 0x00007610ff1e7816 */ /* 0x004fe2000000001e */
[----:B------:R-:W-:Y:S01]  /*1fe0*/  STS.U16 [R2+UR7+0x18600], R5 ;  /* 0x0186000502007988 */ /* 0x000fe20008000407 */
[----:B------:R-:W-:-:S02]  /*1ff0*/  PRMT R24, RZ, 0x7610, R24 ;  /* 0x00007610ff187816 */ /* 0x000fc40000000018 */
[----:B------:R-:W-:Y:S01]  /*2000*/  PRMT R28, RZ, 0x7610, R28 ;  /* 0x00007610ff1c7816 */ /* 0x000fe2000000001c */
[----:B------:R2:W-:Y:S01]  /*2010*/  STS.U16 [R2+UR7+0x18a00], R7 ;  /* 0x018a000702007988 */ /* 0x0005e20008000407 */
[----:B-1----:R-:W-:Y:S02]  /*2020*/  PRMT R32, RZ, 0x7610, R32 ;  /* 0x00007610ff207816 */ /* 0x002fe40000000020 */
[----:B---3--:R-:W-:Y:S01]  /*2030*/  PRMT R4, RZ, 0x7610, R4 ;  /* 0x00007610ff047816 */ /* 0x008fe20000000004 */
[----:B------:R-:W-:Y:S01]  /*2040*/  STS.U16 [R2+UR7+0x18e00], R9 ;  /* 0x018e000902007988 */ /* 0x000fe20008000407 */
[----:B------:R-:W-:Y:S02]  /*2050*/  PRMT R37, RZ, 0x7610, R37 ;  /* 0x00007610ff257816 */ /* 0x000fe40000000025 */
[----:B------:R-:W-:Y:S01]  /*2060*/  PRMT R42, RZ, 0x7610, R42 ;  /* 0x00007610ff2a7816 */ /* 0x000fe2000000002a */
[----:B------:R1:W-:Y:S01]  /*2070*/  STS.U16 [R2+UR7+0x19200], R11 ;  /* 0x0192000b02007988 */ /* 0x0003e20008000407 */
[----:B------:R-:W-:-:S02]  /*2080*/  PRMT R46, RZ, 0x7610, R46 ;  /* 0x00007610ff2e7816 */ /* 0x000fc4000000002e */
[----:B--2---:R-:W-:Y:S01]  /*2090*/  PRMT R7, RZ, 0x7610, R7 ;  /* 0x00007610ff077816 */ /* 0x004fe20000000007 */
[----:B------:R-:W-:Y:S01]  /*20a0*/  STS.U16 [R2+UR7+0x19600], R13 ;  /* 0x0196000d02007988 */ /* 0x000fe20008000407 */
[----:B------:R-:W-:Y:S02]  /*20b0*/  PRMT R50, RZ, 0x7610, R50 ;  /* 0x00007610ff327816 */ /* 0x000fe40000000032 */
[----:B------:R-:W-:Y:S01]  /*20c0*/  PRMT R54, RZ, 0x7610, R54 ;  /* 0x00007610ff367816 */ /* 0x000fe20000000036 */
[----:B------:R2:W-:Y:S01]  /*20d0*/  STS.U16 [R2+UR7+0x19a00], R15 ;  /* 0x019a000f02007988 */ /* 0x0005e20008000407 */
[----:B------:R-:W-:Y:S02]  /*20e0*/  PRMT R58, RZ, 0x7610, R58 ;  /* 0x00007610ff3a7816 */ /* 0x000fe4000000003a */
[----:B-1----:R-:W-:Y:S01]  /*20f0*/  PRMT R11, RZ, 0x7610, R11 ;  /* 0x00007610ff0b7816 */ /* 0x002fe2000000000b */
[----:B------:R1:W-:Y:S01]  /*2100*/  STS.U16 [R2+UR7+0x19e00], R17 ;  /* 0x019e001102007988 */ /* 0x0003e20008000407 */
[----:B------:R-:W-:-:S02]  /*2110*/  PRMT R62, RZ, 0x7610, R62 ;  /* 0x00007610ff3e7816 */ /* 0x000fc4000000003e */
[----:B------:R-:W-:Y:S01]  /*2120*/  PRMT R66, RZ, 0x7610, R66 ;  /* 0x00007610ff427816 */ /* 0x000fe20000000042 */
[----:B------:R3:W-:Y:S01]  /*2130*/  STS.U16 [R2+UR7+0x1a200], R19 ;  /* 0x01a2001302007988 */ /* 0x0007e20008000407 */
[----:B------:R-:W-:Y:S02]  /*2140*/  PRMT R5, RZ, 0x7610, R5 ;  /* 0x00007610ff057816 */ /* 0x000fe40000000005 */
[----:B--2---:R-:W-:Y:S01]  /*2150*/  PRMT R15, RZ, 0x7610, R15 ;  /* 0x00007610ff0f7816 */ /* 0x004fe2000000000f */
[----:B------:R2:W-:Y:S01]  /*2160*/  STS.U16 [R2+UR7+0x1a600], R21 ;  /* 0x01a6001502007988 */ /* 0x0005e20008000407 */
[----:B------:R-:W-:Y:S02]  /*2170*/  PRMT R9, RZ, 0x7610, R9 ;  /* 0x00007610ff097816 */ /* 0x000fe40000000009 */
[----:B------:R-:W-:Y:S01]  /*2180*/  PRMT R13, RZ, 0x7610, R13 ;  /* 0x00007610ff0d7816 */ /* 0x000fe2000000000d */
[----:B------:R4:W-:Y:S01]  /*2190*/  STS.U16 [R2+UR7+0x1aa00], R23 ;  /* 0x01aa001702007988 */ /* 0x0009e20008000407 */
[----:B-1----:R-:W-:-:S02]  /*21a0*/  PRMT R17, RZ, 0x7610, R17 ;  /* 0x00007610ff117816 */ /* 0x002fc40000000011 */
[----:B---3--:R-:W-:Y:S01]  /*21b0*/  PRMT R19, RZ, 0x7610, R19 ;  /* 0x00007610ff137816 */ /* 0x008fe20000000013 */
[----:B------:R1:W-:Y:S01]  /*21c0*/  STS.U16 [R2+UR7+0x1ae00], R25 ;  /* 0x01ae001902007988 */ /* 0x0003e20008000407 */
[----:B0-----:R-:W-:Y:S02]  /*21d0*/  PRMT R33, RZ, 0x7610, R33 ;  /* 0x00007610ff217816 */ /* 0x001fe40000000021 */
[----:B--2---:R-:W-:Y:S01]  /*21e0*/  PRMT R21, RZ, 0x7610, R21 ;  /* 0x00007610ff157816 */ /* 0x004fe20000000015 */
[----:B------:R0:W-:Y:S01]  /*21f0*/  STS.U16 [R2+UR7+0x1b200], R27 ;  /* 0x01b2001b02007988 */ /* 0x0001e20008000407 */
[----:B------:R-:W-:Y:S02]  /*2200*/  PRMT R39, RZ, 0x7610, R39 ;  /* 0x00007610ff277816 */ /* 0x000fe40000000027 */
[----:B----4-:R-:W-:Y:S01]  /*2210*/  PRMT R23, RZ, 0x7610, R23 ;  /* 0x00007610ff177816 */ /* 0x010fe20000000017 */
[----:B------:R2:W-:Y:S01]  /*2220*/  STS.U16 [R2+UR7+0x1b600], R29 ;  /* 0x01b6001d02007988 */ /* 0x0005e20008000407 */
[----:B------:R-:W-:-:S02]  /*2230*/  PRMT R43, RZ, 0x7610, R43 ;  /* 0x00007610ff2b7816 */ /* 0x000fc4000000002b */
[----:B-1----:R-:W-:Y:S01]  /*2240*/  PRMT R25, RZ, 0x7610, R25 ;  /* 0x00007610ff197816 */ /* 0x002fe20000000019 */
[----:B------:R1:W-:Y:S01]  /*2250*/  STS.U16 [R2+UR7+0x1ba00], R31 ;  /* 0x01ba001f02007988 */ /* 0x0003e20008000407 */
[----:B------:R-:W-:Y:S02]  /*2260*/  PRMT R47, RZ, 0x7610, R47 ;  /* 0x00007610ff2f7816 */ /* 0x000fe4000000002f */
[----:B0-----:R-:W-:Y:S01]  /*2270*/  PRMT R27, RZ, 0x7610, R27 ;  /* 0x00007610ff1b7816 */ /* 0x001fe2000000001b */
[----:B------:R0:W-:Y:S01]  /*2280*/  STS.U16 [R2+UR7+0x1be00], R45 ;  /* 0x01be002d02007988 */ /* 0x0001e20008000407 */
[----:B------:R-:W-:Y:S02]  /*2290*/  PRMT R51, RZ, 0x7610, R51 ;  /* 0x00007610ff337816 */ /* 0x000fe40000000033 */
[----:B--2---:R-:W-:Y:S01]  /*22a0*/  PRMT R29, RZ, 0x7610, R29 ;  /* 0x00007610ff1d7816 */ /* 0x004fe2000000001d */
[----:B------:R-:W-:Y:S01]  /*22b0*/  STTM.16dp32bit_t0_t15.x32 tmem[UR9], RZ ;  /* 0x000000ff000079ed */ /* 0x000fe20008a80009 */
[----:B------:R-:W-:Y:S01]  /*22c0*/  STTM.16dp32bit_t16_t31.x32 tmem[UR9+0x20], RZ ;  /* 0x000020ff000079ed */ /* 0x000fe20008aa0009 */
[----:B------:R-:W2:Y:S02]  /*22d0*/  FENCE.VIEW.ASYNC.T ;  /* 0x00000000000073c6 */ /* 0x000ea40000000200 */
[----:B--2---:R-:W-:Y:S01]  /*22e0*/  BAR.SYNC.DEFER_BLOCKING 0x0 ;  /* 0x0000000000007b1d */ /* 0x004fe20000010000 */
[----:B-1----:R-:W-:-:S02]  /*22f0*/  PRMT R31, RZ, 0x7610, R31 ;  /* 0x00007610ff1f7816 */ /* 0x002fc4000000001f */
[----:B------:R-:W-:Y:S02]  /*2300*/  PRMT R55, RZ, 0x7610, R55 ;  /* 0x00007610ff377816 */ /* 0x000fe40000000037 */
[----:B0-----:R-:W-:Y:S02]  /*2310*/  PRMT R45, RZ, 0x7610, R45 ;  /* 0x00007610ff2d7816 */ /* 0x001fe4000000002d */
[----:B------:R-:W-:Y:S02]  /*2320*/  PRMT R2, RZ, 0x7610, R2 ;  /* 0x00007610ff027816 */ /* 0x000fe40000000002 */
[----:B------:R-:W-:Y:S02]  /*2330*/  PRMT R59, RZ, 0x7610, R59 ;  /* 0x00007610ff3b7816 */ /* 0x000fe4000000003b */
[----:B------:R-:W-:Y:S02]  /*2340*/  PRMT R63, RZ, 0x7610, R63 ;  /* 0x00007610ff3f7816 */ /* 0x000fe4000000003f */
[----:B------:R-:W-:Y:S01]  /*2350*/  PRMT R67, RZ, 0x7610, R67 ;  /* 0x00007610ff437816 */ /* 0x000fe20000000043 */
[----:B------:R-:W0:Y:S02]  /*2360*/  FENCE.VIEW.ASYNC.S ;  /* 0x00000000000073c6 */ /* 0x000e240000000000 */
[----:B0-----:R0:W1:Y:S02]  /*2370*/  @!UP1 SYNCS.EXCH.64 URZ, [UR10], UR12 ;  /* 0x0000000c0aff95b2 */ /* 0x0010640008000100 */
[----:B-1----:R-:W-:Y:S06]  /*2380*/  BAR.SYNC.DEFER_BLOCKING 0x0 ;  /* 0x0000000000007b1d */ /* 0x002fec0000010000 */
[----:B------:R-:W2:Y:S04]  /*2390*/  @P3 LDG.E.U16 R3, desc[UR18][R136.64] ;  /* 0x0000001288033981 */ /* 0x000ea8000c1e1500 */
[----:B------:R-:W3:Y:S04]  /*23a0*/  @P3 LDG.E.U16 R7, desc[UR18][R134.64] ;  /* 0x0000001286073981 */ /* 0x000ee8000c1e1500 */
[----:B------:R-:W4:Y:S04]  /*23b0*/  @P3 LDG.E.U16 R11, desc[UR18][R132.64] ;  /* 0x00000012840b3981 */ /* 0x000f28000c1e1500 */
        /* <DEDUP_REMOVED lines=60> */
[----:B------:R-:W4:Y:S01]  /*2780*/  @P3 LDG.E.U16 R67, desc[UR18][R160.64] ;  /* 0x00000012a0433981 */ /* 0x000f22000c1e1500 */
[----:B------:R-:W-:Y:S01]  /*2790*/  SHF.R.S32.HI R68, RZ, 0x7, R71 ;  /* 0x00000007ff447819 */ /* 0x000fe20000011447 */
[----:B------:R-:W-:-:S03]  /*27a0*/  IMAD.SHL.U32 R69, R0, 0x2, RZ ;  /* 0x0000000200457824 */ /* 0x000fc600078e00ff */
[----:B------:R-:W-:Y:S01]  /*27b0*/  SGXT R0, R68, 0x1 ;  /* 0x000000014400781a */ /* 0x000fe20000000200 */
[----:B0-----:R-:W-:-:S04]  /*27c0*/  @!UP0 UIADD3 UR12, UPT, UPT, -UR4, 0x100000, URZ ;  /* 0x00100000040c8890 */ /* 0x001fc8000fffe1ff */
[----:B------:R-:W-:Y:S02]  /*27d0*/  @!UP0 USHF.L.U32 UR13, UR12, 0xb, URZ ;  /* 0x0000000b0c0d8899 */ /* 0x000fe400080006ff */
[----:B------:R-:W-:Y:S01]  /*27e0*/  @!UP0 USHF.L.U32 UR12, UR12, 0x1, URZ ;  /* 0x000000010c0c8899 */ /* 0x000fe200080006ff */
[----:B------:R-:W-:Y:S02]  /*27f0*/  LOP3.LUT R0, R69, 0x90, R0, 0x78, !PT ;  /* 0x0000009045007812 */ /* 0x000fe400078e7800 */
[----:B------:R-:W-:Y:S01]  /*2800*/  SHF.L.U32 R70, R71, 0x8, RZ ;  /* 0x0000000847467819 */ /* 0x000fe200000006ff */
[----:B------:R-:W-:-:S03]  /*2810*/  VOTEU.ALL UP1, P2 ;  /* 0x0000000000ff7886 */ /* 0x000fc60001020000 */
[----:B------:R-:W-:-:S04]  /*2820*/  LOP3.LUT R0, R0, 0x4000, R70, 0xf8, !PT ;  /* 0x0000400000007812 */ /* 0x000fc800078ef846 */
[C---:B------:R-:W-:Y:S01]  /*2830*/  LOP3.LUT R69, R0.reuse, 0x20, RZ, 0x3c, !PT ;  /* 0x0000002000457812 */ /* 0x040fe200078e3cff */
[----:B------:R0:W1:Y:S01]  /*2840*/  @!UP1 SYNCS.EXCH.64 URZ, [UR7+0x1c008], UR12 ;  /* 0x01c0080c07ff95b2 */ /* 0x0000620008000100 */
[----:B------:R-:W-:Y:S01]  /*2850*/  LOP3.LUT R68, R0, 0x40, RZ, 0x3c, !PT ;  /* 0x0000004000447812 */ /* 0x000fe200078e3cff */
[----:B------:R-:W-:-:S04]  /*2860*/  @!UP0 UIADD3 UR4, UPT, UPT, -UR4, 0x100000, URZ ;  /* 0x0010000004048890 */ /* 0x000fc8000fffe1ff */
[----:B------:R-:W-:Y:S02]  /*2870*/  @!UP0 USHF.L.U32 UR5, UR4, 0xb, URZ ;  /* 0x0000000b04058899 */ /* 0x000fe400080006ff */
[----:B------:R-:W-:Y:S01]  /*2880*/  @!UP0 USHF.L.U32 UR4, UR4, 0x1, URZ ;  /* 0x0000000104048899 */ /* 0x000fe200080006ff */
[----:B--2---:R0:W-:Y:S04]  /*2890*/  STS.U16 [R0+UR7], R3 ;  /* 0x0000000300007988 */ /* 0x0041e80008000407 */
[----:B---3--:R0:W-:Y:S04]  /*28a0*/  STS.U16 [R0+UR7+0x400], R7 ;  /* 0x0004000700007988 */ /* 0x0081e80008000407 */
[----:B----4-:R0:W-:Y:S04]  /*28b0*/  STS.U16 [R0+UR7+0x800], R11 ;  /* 0x0008000b00007988 */ /* 0x0101e80008000407 */
[----:B------:R0:W-:Y:S04]  /*28c0*/  STS.U16 [R0+UR7+0xc00], R15 ;  /* 0x000c000f00007988 */ /* 0x0001e80008000407 */
        /* <DEDUP_REMOVED lines=31> */
[----:B------:R0:W-:Y:S01]  /*2ac0*/  STS.U16 [R68+UR7+0xe00], R16 ;  /* 0x000e001044007988 */ /* 0x0001e20008000407 */
[----:B------:R-:W-:-:S03]  /*2ad0*/  ISETP.EQ.U32.AND P4, PT, RZ, UR62, P3 ;  /* 0x0000003eff007c0c */ /* 0x000fc60009f82070 */
[----:B------:R0:W-:Y:S04]  /*2ae0*/  STS.U16 [R68+UR7+0x1200], R20 ;  /* 0x0012001444007988 */ /* 0x0001e80008000407 */
[----:B------:R0:W-:Y:S04]  /*2af0*/  STS.U16 [R68+UR7+0x1600], R24 ;  /* 0x0016001844007988 */ /* 0x0001e80008000407 */
[----:B------:R0:W-:Y:S04]  /*2b00*/  STS.U16 [R68+UR7+0x1a00], R28 ;  /* 0x001a001c44007988 */ /* 0x0001e80008000407 */
[----:B------:R0:W-:Y:S01]  /*2b10*/  STS.U16 [R68+UR7+0x1e00], R32 ;  /* 0x001e002044007988 */ /* 0x0001e20008000407 */
[----:B------:R-:W-:-:S03]  /*2b20*/  LOP3.LUT R232, R0, 0x60, RZ, 0x3c, !PT ;  /* 0x0000006000e87812 */ /* 0x000fc600078e3cff */
[----:B------:R0:W-:Y:S04]  /*2b30*/  STS.U16 [R68+UR7+0x2200], R37 ;  /* 0x0022002544007988 */ /* 0x0001e80008000407 */
[----:B------:R0:W-:Y:S01]  /*2b40*/  STS.U16 [R68+UR7+0x2600], R42 ;  /* 0x0026002a44007988 */ /* 0x0001e20008000407 */
[----:B------:R-:W-:-:S03]  /*2b50*/  VOTEU.ALL UP1, P2 ;  /* 0x0000000000ff7886 */ /* 0x000fc60001020000 */
[----:B------:R0:W-:Y:S04]  /*2b60*/  STS.U16 [R68+UR7+0x2a00], R46 ;  /* 0x002a002e44007988 */ /* 0x0001e80008000407 */
[----:B------:R0:W-:Y:S04]  /*2b70*/  STS.U16 [R68+UR7+0x2e00], R50 ;  /* 0x002e003244007988 */ /* 0x0001e80008000407 */
[----:B------:R0:W-:Y:S04]  /*2b80*/  STS.U16 [R68+UR7+0x3200], R54 ;  /* 0x0032003644007988 */ /* 0x0001e80008000407 */
[----:B------:R0:W-:Y:S04]  /*2b90*/  STS.U16 [R68+UR7+0x3600], R58 ;  /* 0x0036003a44007988 */ /* 0x0001e80008000407 */
[----:B------:R0:W-:Y:S04]  /*2ba0*/  STS.U16 [R68+UR7+0x3a00], R62 ;  /* 0x003a003e44007988 */ /* 0x0001e80008000407 */
[----:B------:R0:W-:Y:S01]  /*2bb0*/  STS.U16 [R68+UR7+0x3e00], R66 ;  /* 0x003e004244007988 */ /* 0x0001e20008000407 */
[----:B------:R-:W-:-:S03]  /*2bc0*/  UIADD3 UR14, UPT, UPT, UR7, 0x8000, URZ ;  /* 0x00008000070e7890 */ /* 0x000fc6000fffe0ff */
[----:B------:R0:W-:Y:S01]  /*2bd0*/  STS.U16 [R232+UR7+0x300], R5 ;  /* 0x00030005e8007988 */ /* 0x0001e20008000407 */
[----:B------:R-:W-:-:S03]  /*2be0*/  UIADD3 UR11, UPT, UPT, UR8, 0x100000, URZ ;  /* 0x00100000080b7890 */ /* 0x000fc6000fffe0ff */
        /* <DEDUP_REMOVED lines=15> */
[----:B-1----:R1:W-:Y:S06]  /*2ce0*/  MEMBAR.ALL.CTA ;  /* 0x0000000000007992 */ /* 0x0023ec0000008000 */
[----:B-1----:R-:W-:Y:S04]  /*2cf0*/  FENCE.VIEW.ASYNC.S ;  /* 0x00000000000073c6 */ /* 0x002fe80000000000 */
[----:B------:R-:W1:Y:S02]  /*2d00*/  FENCE.VIEW.ASYNC.S ;  /* 0x00000000000073c6 */ /* 0x000e640000000000 */
[----:B-1----:R0:W1:Y:S02]  /*2d10*/  @!UP1 SYNCS.EXCH.64 URZ, [UR7+0x8000], UR4 ;  /* 0x0080000407ff95b2 */ /* 0x0020640008000100 */
[----:B-1----:R-:W-:Y:S06]  /*2d20*/  BAR.SYNC.DEFER_BLOCKING 0x0 ;  /* 0x0000000000007b1d */ /* 0x002fec0000010000 */
[----:B0-----:R-:W-:Y:S05]  /*2d30*/  @!P4 BRA `(.L_x_6) ;  /* 0x0000000000d8c947 */ /* 0x001fea0003800000 */
[----:B------:R-:W-:Y:S02]  /*2d40*/  USHF.R.U32.HI UR12, URZ, 0x4, UR7 ;  /* 0x00000004ff0c7899 */ /* 0x000fe40008011607 */
[----:B------:R-:W-:Y:S02]  /*2d50*/  UIADD3 UR5, UPT, UPT, UR7, 0x18000, URZ ;  /* 0x0001800007057890 */ /* 0x000fe4000fffe0ff */
[----:B------:R-:W-:Y:S02]  /*2d60*/  USGXT.U32 UR12, UR12, 0xe ;  /* 0x0000000e0c0c789a */ /* 0x000fe40008000000 */
[----:B------:R-:W-:Y:S02]  /*2d70*/  USHF.R.U32.HI UR5, URZ, 0x4, UR5 ;  /* 0x00000004ff057899 */ /* 0x000fe40008011605 */
[----:B------:R-:W-:Y:S02]  /*2d80*/  UIADD3 UR32, UP1, UPT, UR12, 0x2, URZ ;  /* 0x000000020c207890 */ /* 0x000fe4000ff3e0ff */
[----:B------:R-:W-:Y:S01]  /*2d90*/  USGXT.U32 UR20, UR5, 0xe ;  /* 0x0000000e0514789a */ /* 0x000fe20008000000 */
[----:B------:R-:W-:Y:S01]  /*2da0*/  UMOV UR4, URZ ;  /* 0x000000ff00047c82 */ /* 0x000fe20008000000 */
[----:B------:R-:W-:Y:S01]  /*2db0*/  UMOV UR6, URZ ;  /* 0x000000ff00067c82 */ /* 0x000fe20008000000 */
[----:B------:R-:W-:-:S02]  /*2dc0*/  UIADD3.X UR33, UPT, UPT, UR4, 0x40004040, URZ, UP1, !UPT ;  /* 0x4000404004217890 */ /* 0x000fc40008ffe4ff */
[----:B------:R-:W-:Y:S01]  /*2dd0*/  UIADD3 UR40, UP1, UPT, UR20, 0x80, URZ ;  /* 0x0000008014287890 */ /* 0x000fe2000ff3e0ff */
[----:B------:R-:W-:Y:S01]  /*2de0*/  UMOV UR4, UR14 ;  /* 0x0000000e00047c82 */ /* 0x000fe20008000000 */
[----:B------:R-:W-:Y:S02]  /*2df0*/  UMOV UR5, URZ ;  /* 0x000000ff00057c82 */ /* 0x000fe40008000000 */
[----:B------:R-:W-:Y:S01]  /*2e00*/  UIADD3.X UR41, UPT, UPT, UR6, 0x40004040, URZ, UP1, !UPT ;  /* 0x4000404006297890 */ /* 0x000fe20008ffe4ff */
[----:B------:R-:W-:Y:S01]  /*2e10*/  UMOV UR63, UR4 ;  /* 0x00000004003f7c82 */ /* 0x000fe20008000000 */
[----:B------:R-:W-:Y:S02]  /*2e20*/  UIADD3.64 UR4, UPT, UPT, UR32, 0x2, URZ ;  /* 0x0000000220047897 */ /* 0x000fe4000fffe0ff */
[----:B------:R-:W-:Y:S02]  /*2e30*/  UIADD3.64 UR52, UPT, UPT, UR40, 0x80, URZ ;  /* 0x0000008028347897 */ /* 0x000fe4000fffe0ff */
[----:B------:R-:W-:-:S02]  /*2e40*/  UIADD3.64 UR42, UPT, UPT, UR32, 0x4, URZ ;  /* 0x00000004202a7897 */ /* 0x000fc4000fffe0ff */
[----:B------:R-:W-:Y:S02]  /*2e50*/  UIADD3.64 UR54, UPT, UPT, UR40, 0x100, URZ ;  /* 0x0000010028367897 */ /* 0x000fe4000fffe0ff */
[----:B------:R-:W-:Y:S02]  /*2e60*/  UIADD3.64 UR44, UPT, UPT, UR32, 0x3fe, URZ ;  /* 0x000003fe202c7897 */ /* 0x000fe4000fffe0ff */
[----:B------:R-:W-:Y:S02]  /*2e70*/  UIADD3.64 UR56, UPT, UPT, UR40, 0x180, URZ ;  /* 0x0000018028387897 */ /* 0x000fe4000fffe0ff */
[----:B------:R-:W-:Y:S02]  /*2e80*/  UIADD3.64 UR46, UPT, UPT, UR32, 0x400, URZ ;  /* 0x00000400202e7897 */ /* 0x000fe4000fffe0ff */
[----:B------:R-:W-:Y:S02]  /*2e90*/  UIADD3.64 UR58, UPT, UPT, UR40, 0x200, URZ ;  /* 0x00000200283a7897 */ /* 0x000fe4000fffe0ff */
[----:B------:R-:W-:-:S02]  /*2ea0*/  UIADD3.64 UR48, UPT, UPT, UR32, 0x402, URZ ;  /* 0x0000040220307897 */ /* 0x000fc4000fffe0ff */
[----:B------:R-:W-:Y:S01]  /*2eb0*/  UIADD3.64 UR60, UPT, UPT, UR40, 0x280, URZ ;  /* 0x00000280283c7897 */ /* 0x000fe2000fffe0ff */
[----:B------:R-:W-:Y:S01]  /*2ec0*/  UMOV UR22, 0x0 ;  /* 0x0000000000167882 */ /* 0x000fe20000000000 */
[----:B------:R-:W-:Y:S01]  /*2ed0*/  UMOV UR23, 0x4208010 ;  /* 0x0420801000177882 */ /* 0x000fe20000000000 */
[----:B------:R-:W-:Y:S01]  /*2ee0*/  UIADD3.64 UR50, UPT, UPT, UR32, 0x404, URZ ;  /* 0x0000040420327897 */ /* 0x000fe2000fffe0ff */
[----:B------:R-:W-:Y:S01]  /*2ef0*/  UMOV UR13, 0x40004040 ;  /* 0x40004040000d7882 */ /* 0x000fe20000000000 */
[----:B------:R-:W-:Y:S01]  /*2f00*/  UIADD3.64 UR64, UPT, UPT, UR40, 0x300, URZ ;  /* 0x0000030028407897 */ /* 0x000fe2000fffe0ff */
[----:B------:R-:W-:Y:S01]  /*2f10*/  UMOV UR21, 0x40004040 ;  /* 0x4000404000157882 */ /* 0x000fe20000000000 */
[----:B------:R-:W-:Y:S01]  /*2f20*/  UMOV UR24, 0x0 ;  /* 0x0000000000187882 */ /* 0x000fe20000000000 */
[----:B------:R-:W-:Y:S01]  /*2f30*/  UMOV UR25, 0x4208010 ;  /* 0x0420801000197882 */ /* 0x000fe20000000000 */
[----:B------:R-:W-:Y:S01]  /*2f40*/  UMOV UR26, 0x0 ;  /* 0x00000000001a7882 */ /* 0x000fe20000000000 */
[----:B------:R-:W-:Y:S01]  /*2f50*/  UMOV UR27, 0x4208010 ;  /* 0x04208010001b7882 */ /* 0x000fe20000000000 */
[----:B------:R0:W-:Y:S01]  /*2f60*/  UTCHMMA gdesc[UR20], gdesc[UR12], tmem[UR11], tmem[UR22], idesc[UR23], !UPT ;  /* 0x00ff160c140075ea */ /* 0x0001e2000f80000b */
[----:B------:R-:W-:Y:S01]  /*2f70*/  UMOV UR30, 0x0 ;  /* 0x00000000001e7882 */ /* 0x000fe20000000000 */
[----:B------:R-:W-:Y:S01]  /*2f80*/  UMOV UR31, 0x4208010 ;  /* 0x04208010001f7882 */ /* 0x000fe20000000000 */
[----:B------:R0:W-:Y:S01]  /*2f90*/  UTCHMMA gdesc[UR40], gdesc[UR32], tmem[UR11], tmem[UR24], idesc[UR25], UPT ;  /* 0x00ff1820280075ea */ /* 0x0001e2000b80000b */
        /* <DEDUP_REMOVED lines=12> */
[----:B------:R0:W-:Y:S01]  /*3060*/  UTCHMMA gdesc[UR60], gdesc[UR48], tmem[UR11], tmem[UR34], idesc[UR35], UPT ;  /* 0x00ff22303c0075ea */ /* 0x0001e2000b80000b */
[----:B------:R0:W-:Y:S01]  /*3070*/  UTCHMMA gdesc[UR64], gdesc[UR50], tmem[UR11], tmem[UR38], idesc[UR39], UPT ;  /* 0x00ff2632400075ea */ /* 0x0001e2000b80000b */
[----:B------:R0:W-:Y:S01]  /*3080*/  UTCBAR [UR63], URZ ;  /* 0x000000ff3f0073e9 */ /* 0x0001e200080000ff */
[----:B------:R-:W-:Y:S01]  /*3090*/  NOP ;  /* 0x0000000000007918 */ /* 0x000fe20000000000 */
.L_x_6:
[----:B------:R-:W-:Y:S05]  /*30a0*/  @!P3 BRA `(.L_x_7) ;  /* 0x000000000008b947 */ /* 0x000fea0003800000 */
[----:B------:R-:W1:Y:S02]  /*30b0*/  SYNCS.PHASECHK.TRANS64.TRYWAIT P0, [UR7+0x8000], RZ ;  /* 0x008000ffff0075a7 */ /* 0x000e640008001107 */
[----:B-1----:R-:W-:Y:S05]  /*30c0*/  @!P0 BRA `(.L_x_8) ;  /* 0x00000084009c8947 */ /* 0x002fea0003800000 */
.L_x_7:
[----:B------:R-:W-:Y:S01]  /*30d0*/  BAR.SYNC.DEFER_BLOCKING 0x0 ;  /* 0x0000000000007b1d */ /* 0x000fe20000010000 */
[----:B------:R-:W-:-:S05]  /*30e0*/  LEA R233, R204, UR7, 0x2 ;  /* 0x00000007cce97c11 */ /* 0x000fca000f8e10ff */
[----:B------:R-:W1:Y:S02]  /*30f0*/  LDCU UR6, c[0x0][0x3a8] ;  /* 0x00007500ff0677ac */ /* 0x000e640008000800 */
[----:B------:R-:W2:Y:S01]  /*3100*/  LDC R57, c[0x0][0x3d8] ;  /* 0x0000f600ff397b82 */ /* 0x000ea20000000800 */
[----:B------:R-:W-:Y:S01]  /*3110*/  LDTM.16dp32bit_t0_t15.x32 R4, tmem[UR9+0x100000] ;  /* 0x10000009000479ee */ /* 0x000fe20008a80000 */
[----:B------:R-:W1:Y:S01]  /*3120*/  LDTM.16dp32bit_t16_t31.x32 R4, tmem[UR9+0x100020] ;  /* 0x10002009000479ee */ /* 0x000e620008aa0000 */
[----:B------:R-:W-:Y:S01]  /*3130*/  STL.64 [R1+0x1f8], R218 ;  /* 0x0001f8da01007387 */ /* 0x000fe20000100a00 */
[----:B0-----:R-:W0:Y:S03]  /*3140*/  LDCU.64 UR20, c[0x0][0x3d0] ;  /* 0x00007a00ff1477ac */ /* 0x001e260008000a00 */
[----:B------:R3:W-:Y:S01]  /*3150*/  STL [R1+0x1f4], R217 ;  /* 0x0001f4d901007387 */ /* 0x0007e20000100800 */
[----:B------:R-:W4:Y:S03]  /*3160*/  S2UR UR4, SR_CTAID.Y ;  /* 0x00000000000479c3 */ /* 0x000f260000002600 */
[----:B------:R0:W-:Y:S04]  /*3170*/  STL [R1+0x1f0], R216 ;  /* 0x0001f0d801007387 */ /* 0x0001e80000100800 */
[----:B------:R1:W-:Y:S01]  /*3180*/  STL.64 [R1+0x1e8], R214 ;  /* 0x0001e8d601007387 */ /* 0x0003e20000100a00 */
[----:B------:R-:W4:Y:S01]  /*3190*/  LDC.64 R58, c[0x0][0x390] ;  /* 0x0000e400ff3a7b82 */ /* 0x000f220000000a00 */
[----:B---3--:R-:W-:-:S02]  /*31a0*/  PRMT R217, RZ, 0x7610, R217 ;  /* 0x00007610ffd97816 */ /* 0x008fc400000000d9 */
[----:B------:R-:W-:Y:S01]  /*31b0*/  STL [R1+0x1e4], R213 ;  /* 0x0001e4d501007387 */ /* 0x000fe20000100800 */
[----:B0-----:R-:W-:Y:S01]  /*31c0*/  PRMT R216, RZ, 0x7610, R216 ;  /* 0x00007610ffd87816 */ /* 0x001fe200000000d8 */
[----:B------:R-:W-:Y:S02]  /*31d0*/  IMAD R36, R36, UR21, RZ ;  /* 0x0000001524247c24 */ /* 0x000fe4000f8e02ff */
[----:B------:R-:W-:Y:S01]  /*31e0*/  STL [R1+0x1e0], R212 ;  /* 0x0001e0d401007387 */ /* 0x000fe20000100800 */
[----:B--2---:R-:W-:Y:S02]  /*31f0*/  IMAD R38, R38, R57, RZ ;  /* 0x0000003926267224 */ /* 0x004fe400078e02ff */
[----:B-1----:R-:W-:Y:S01]  /*3200*/  FMUL R2, R4, UR6 ;  /* 0x0000000604027c20 */ /* 0x002fe20008400000 */
[----:B------:R-:W-:Y:S01]  /*3210*/  FMUL R3, R5, UR6 ;  /* 0x0000000605037c20 */ /* 0x000fe20008400000 */
[----:B------:R-:W-:Y:S01]  /*3220*/  FMUL R37, R6, UR6 ;  /* 0x0000000606257c20 */ /* 0x000fe20008400000 */
[----:B------:R-:W-:Y:S01]  /*3230*/  FMUL R39, R7, UR6 ;  /* 0x0000000607277c20 */ /* 0x000fe20008400000 */
[----:B------:R-:W-:Y:S01]  /*3240*/  FMUL R40, R10, UR6 ;  /* 0x000000060a287c20 */ /* 0x000fe20008400000 */
[----:B------:R-:W-:Y:S01]  /*3250*/  FMUL R42, R12, UR6 ;  /* 0x000000060c2a7c20 */ /* 0x000fe20008400000 */
[----:B------:R-:W-:Y:S01]  /*3260*/  STL [R1+0x1dc], R211 ;  /* 0x0001dcd301007387 */ /* 0x000fe20000100800 */
[----:B------:R-:W-:Y:S01]  /*3270*/  FMNMX3 R37, R2, R3, R37, !PT ;  /* 0x0000000302257276 */ /* 0x000fe20007800025 */
[----:B------:R-:W-:Y:S01]  /*3280*/  FMUL R2, R8, UR6 ;  /* 0x0000000608027c20 */ /* 0x000fe20008400000 */
[----:B------:R-:W-:Y:S01]  /*3290*/  FMUL R3, R9, UR6 ;  /* 0x0000000609037c20 */ /* 0x000fe20008400000 */
[----:B----4-:R-:W-:Y:S01]  /*32a0*/  UIMAD UR20, UR4, UR20, URZ ;  /* 0x00000014041472a4 */ /* 0x010fe2000f8e02ff */
[----:B------:R-:W-:Y:S01]  /*32b0*/  STL [R1+0x1d8], R210 ;  /* 0x0001d8d201007387 */ /* 0x000fe20000100800 */
[----:B------:R-:W0:Y:S01]  /*32c0*/  @!P2 SYNCS.CCTL.IV [UR7+0x8000] ;  /* 0x00800000ff00a9b1 */ /* 0x000e220008000007 */
[----:B------:R-:W-:Y:S01]  /*32d0*/  FMNMX3 R39, R37, R39, R2, !PT ;  /* 0x0000002725277276 */ /* 0x000fe20007800002 */
[----:B------:R-:W-:-:S02]  /*32e0*/  IMAD R2, R57, 0x2, R38 ;  /* 0x0000000239027824 */ /* 0x000fc400078e0226 */
[----:B------:R-:W-:Y:S01]  /*32f0*/  FMUL R37, R11, UR6 ;  /* 0x000000060b257c20 */ /* 0x000fe20008400000 */
[----:B------:R-:W-:Y:S01]  /*3300*/  USHF.L.U32 UR4, UR20, 0x1, URZ ;  /* 0x0000000114047899 */ /* 0x000fe200080006ff */
[----:B------:R-:W-:Y:S01]  /*3310*/  FMNMX3 R39, R39, R3, R40, !PT ;  /* 0x0000000327277276 */ /* 0x000fe20007800028 */
[----:B------:R-:W-:Y:S02]  /*3320*/  IMAD R44, R57, 0x2, R2 ;  /* 0x00000002392c7824 */ /* 0x000fe400078e0202 */
[----:B------:R-:W-:Y:S01]  /*3330*/  FMUL R3, R13, UR6 ;  /* 0x000000060d037c20 */ /* 0x000fe20008400000 */
[----:B------:R-:W-:Y:S01]  /*3340*/  FMUL R40, R14, UR6 ;  /* 0x000000060e287c20 */ /* 0x000fe20008400000 */
[----:B------:R-:W-:Y:S01]  /*3350*/  FMNMX3 R39, R39, R37, R42, !PT ;  /* 0x0000002527277276 */ /* 0x000fe2000780002a */
[----:B------:R-:W-:Y:S02]  /*3360*/  IMAD R46, R57, 0x2, R44 ;  /* 0x00000002392e7824 */ /* 0x000fe400078e022c */
[----:B------:R-:W-:Y:S01]  /*3370*/  FMUL R37, R15, UR6 ;  /* 0x000000060f257c20 */ /* 0x000fe20008400000 */
[----:B------:R-:W-:Y:S01]  /*3380*/  FMUL R42, R16, UR6 ;  /* 0x00000006102a7c20 */ /* 0x000fe20008400000 */
[----:B------:R-:W-:Y:S01]  /*3390*/  FMNMX3 R39, R39, R3, R40, !PT ;  /* 0x0000000327277276 */ /* 0x000fe20007800028 */
[----:B------:R-:W-:-:S02]  /*33a0*/  IMAD R48, R57, 0x2, R46 ;  /* 0x0000000239307824 */ /* 0x000fc400078e022e */
[----:B------:R-:W-:Y:S01]  /*33b0*/  FMUL R3, R17, UR6 ;  /* 0x0000000611037c20 */ /* 0x000fe20008400000 */
[----:B------:R-:W-:Y:S01]  /*33c0*/  FMUL R40, R18, UR6 ;  /* 0x0000000612287c20 */ /* 0x000fe20008400000 */
[----:B------:R-:W-:Y:S01]  /*33d0*/  FMNMX3 R39, R39, R37, R42, !PT ;  /* 0x0000002527277276 */ /* 0x000fe2000780002a */
[----:B------:R-:W-:Y:S01]  /*33e0*/  FMUL R37, R19, UR6 ;  /* 0x0000000613257c20 */ /* 0x000fe20008400000 */
[----:B------:R-:W-:Y:S01]  /*33f0*/  LEA R50, R57, R48, 0x1 ;  /* 0x0000003039327211 */ /* 0x000fe200078e08ff */
[----:B------:R-:W-:Y:S01]  /*3400*/  FMUL R42, R20, UR6 ;  /* 0x00000006142a7c20 */ /* 0x000fe20008400000 */
[----:B------:R-:W-:Y:S01]  /*3410*/  FMNMX3 R3, R39, R3, R40, !PT ;  /* 0x0000000327037276 */ /* 0x000fe20007800028 */
[----:B------:R-:W-:Y:S01]  /*3420*/  FMUL R40, R22, UR6 ;  /* 0x0000000616287c20 */ /* 0x000fe20008400000 */
[----:B------:R-:W-:Y:S01]  /*3430*/  STL [R1+0x1d4], R209 ;  /* 0x0001d4d101007387 */ /* 0x000fe20000100800 */
[----:B------:R-:W-:Y:S01]  /*3440*/  IMAD R52, R57, 0x2, R50 ;  /* 0x0000000239347824 */ /* 0x000fe200078e0232 */
[----:B------:R-:W-:Y:S01]  /*3450*/  FMNMX3 R39, R3, R37, R42, !PT ;  /* 0x0000002503277276 */ /* 0x000fe2000780002a */
[----:B------:R-:W-:Y:S01]  /*3460*/  FMUL R3, R21, UR6 ;  /* 0x0000000615037c20 */ /* 0x000fe20008400000 */
[----:B------:R-:W-:Y:S01]  /*3470*/  FMUL R37, R23, UR6 ;  /* 0x0000000617257c20 */ /* 0x000fe20008400000 */
[----:B------:R-:W-:-:S02]  /*3480*/  IMAD R54, R57, 0x2, R52 ;  /* 0x0000000239367824 */ /* 0x000fc400078e0234 */
[----:B------:R-:W-:Y:S01]  /*3490*/  FMUL R42, R24, UR6 ;  /* 0x00000006182a7c20 */ /* 0x000fe20008400000 */
[----:B------:R-:W-:Y:S01]  /*34a0*/  STL [R1+0x1d0], R208 ;  /* 0x0001d0d001007387 */ /* 0x000fe20000100800 */
        /* <DEDUP_REMOVED lines=9> */
[C---:B------:R-:W-:Y:S01]  /*3540*/  IMAD.SHL.U32 R3, R36.reuse, 0x2, RZ ;  /* 0x0000000224037824 */ /* 0x040fe200078e00ff */
[----:B------:R-:W-:Y:S01]  /*3550*/  LEA R62, R57, R60, 0x1 ;  /* 0x0000003c393e7211 */ /* 0x000fe200078e08ff */
[----:B------:R-:W-:-:S04]  /*3560*/  IMAD.HI R36, R36, 0x2, RZ ;  /* 0x0000000224247827 */ /* 0x000fc800078e02ff */
[----:B------:R-:W-:Y:S01]  /*3570*/  FMUL R37, R27, UR6 ;  /* 0x000000061b257c20 */ /* 0x000fe20008400000 */
[----:B------:R-:W-:Y:S01]  /*3580*/  FMUL R40, R28, UR6 ;  /* 0x000000061c287c20 */ /* 0x000fe20008400000 */
[----:B------:R-:W-:Y:S01]  /*3590*/  IADD3 R58, P0, P5, R3, UR4, R58 ;  /* 0x00000004033a7c10 */ /* 0x000fe2000fd1e03a */
[----:B------:R-:W-:Y:S01]  /*35a0*/  IMAD R64, R57, 0x2, R62 ;  /* 0x0000000239407824 */ /* 0x000fe200078e023e */
[----:B------:R-:W-:Y:S01]  /*35b0*/  UIMAD.WIDE UR4, UR20, 0x2, URZ ;  /* 0x00000002140478a5 */ /* 0x000fe2000f8e02ff */
[----:B------:R-:W-:Y:S01]  /*35c0*/  FMUL R3, R31, UR6 ;  /* 0x000000061f037c20 */ /* 0x000fe20008400000 */
[-C--:B------:R-:W-:Y:S01]  /*35d0*/  LEA R156, P6, R44, R58.reuse, 0x1 ;  /* 0x0000003a2c9c7211 */ /* 0x080fe200078c08ff */
[----:B------:R-:W-:Y:S01]  /*35e0*/  IMAD R66, R57, 0x2, R64 ;  /* 0x0000000239427824 */ /* 0x000fe200078e0240 */
[----:B------:R-:W-:Y:S01]  /*35f0*/  FMNMX3 R37, R41, R37, R40, !PT ;  /* 0x0000002529257276 */ /* 0x000fe20007800028 */
[----:B------:R-:W-:Y:S01]  /*3600*/  FMUL R40, R32, UR6 ;  /* 0x0000000620287c20 */ /* 0x000fe20008400000 */
[----:B------:R-:W-:Y:S01]  /*3610*/  IADD3.X R59, PT, PT, R36, UR5, R59, P0, P5 ;  /* 0x00000005243b7c10 */ /* 0x000fe200087ea43b */
[C---:B------:R-:W-:Y:S01]  /*3620*/  IMAD R68, R57.reuse, 0x2, R66 ;  /* 0x0000000239447824 */ /* 0x040fe200078e0242 */
[-C--:B------:R-:W-:Y:S01]  /*3630*/  LEA R158, P5, R2, R58.reuse, 0x1 ;  /* 0x0000003a029e7211 */ /* 0x080fe200078a08ff */
[----:B------:R-:W-:Y:S01]  /*3640*/  STL [R1+0x1cc], R207 ;  /* 0x0001cccf01007387 */ /* 0x000fe20000100800 */
[----:B------:R-:W-:Y:S01]  /*3650*/  LEA R218, P0, R38, R58, 0x1 ;  /* 0x0000003a26da7211 */ /* 0x000fe200078008ff */
[----:B------:R-:W-:Y:S01]  /*3660*/  NOP ;  /* 0x0000000000007918 */ /* 0x000fe20000000000 */
[----:B------:R-:W-:Y:S01]  /*3670*/  LEA R70, R57, R68, 0x1 ;  /* 0x0000004439467211 */ /* 0x000fe200078e08ff */
[----:B------:R-:W-:Y:S01]  /*3680*/  STL [R1+0x1c8], R206 ;  /* 0x0001c8ce01007387 */ /* 0x000fe20000100800 */
[----:B------:R-:W-:-:S02]  /*3690*/  LEA.HI.X.SX32 R159, R2, R59, 0x1, P5 ;  /* 0x0000003b029f7211 */ /* 0x000fc400028f0eff */
[-C--:B------:R-:W-:Y:S01]  /*36a0*/  LEA.HI.X.SX32 R219, R38, R59.reuse, 0x1, P0 ;  /* 0x0000003b26db7211 */ /* 0x080fe200000f0eff */
[C---:B------:R-:W-:Y:S01]  /*36b0*/  IMAD R72, R57.reuse, 0x2, R70 ;  /* 0x0000000239487824 */ /* 0x040fe200078e0246 */
[-C--:B------:R-:W-:Y:S01]  /*36c0*/  LEA.HI.X.SX32 R157, R44, R59.reuse, 0x1, P6 ;  /* 0x0000003b2c9d7211 */ /* 0x080fe200030f0eff */
[----:B------:R-:W-:Y:S01]  /*36d0*/  STL [R1+0x1c4], R203 ;  /* 0x0001c4cb01007387 */ /* 0x000fe20000100800 */
[-C--:B------:R-:W-:Y:S01]  /*36e0*/  LEA R154, P0, R46, R58.reuse, 0x1 ;  /* 0x0000003a2e9a7211 */ /* 0x080fe200078008ff */
[C---:B------:R-:W-:Y:S01]  /*36f0*/  IMAD R74, R57.reuse, 0x2, R72 ;  /* 0x00000002394a7824 */ /* 0x040fe200078e0248 */
[-C--:B------:R-:W-:Y:S01]  /*3700*/  LEA R214, P5, R48, R58.reuse, 0x1 ;  /* 0x0000003a30d67211 */ /* 0x080fe200078a08ff */
[----:B------:R-:W-:Y:S01]  /*3710*/  STL [R1+0x1c0], R202 ;  /* 0x0001c0ca01007387 */ /* 0x000fe20000100800 */
[-C--:B------:R-:W-:Y:S01]  /*3720*/  LEA.HI.X.SX32 R155, R46, R59.reuse, 0x1, P0 ;  /* 0x0000003b2e9b7211 */ /* 0x080fe200000f0eff */
[C---:B------:R-:W-:Y:S01]  /*3730*/  IMAD R76, R57.reuse, 0x2, R74 ;  /* 0x00000002394c7824 */ /* 0x040fe200078e024a */
[----:B------:R-:W-:Y:S01]  /*3740*/  LEA.HI.X.SX32 R215, R48, R59, 0x1, P5 ;  /* 0x0000003b30d77211 */ /* 0x000fe200028f0eff */
[----:B------:R-:W-:Y:S01]  /*3750*/  STL [R1+0x1bc], R201 ;  /* 0x0001bcc901007387 */ /* 0x000fe20000100800 */
[-C--:B------:R-:W-:Y:S01]  /*3760*/  LEA R150, P0, R52, R58.reuse, 0x1 ;  /* 0x0000003a34967211 */ /* 0x080fe200078008ff */
[----:B------:R-:W-:Y:S01]  /*3770*/  IMAD R2, R57, 0x2, R76 ;  /* 0x0000000239027824 */ /* 0x000fe200078e024c */
[-C--:B------:R-:W-:Y:S01]  /*3780*/  LEA R152, P6, R50, R58.reuse, 0x1 ;  /* 0x0000003a32987211 */ /* 0x080fe200078c08ff */
[----:B------:R-:W-:Y:S01]  /*3790*/  STL [R1+0x1b8], R200 ;  /* 0x0001b8c801007387 */ /* 0x000fe20000100800 */
[----:B------:R-:W-:-:S02]  /*37a0*/  LEA R148, P5, R54, R58, 0x1 ;  /* 0x0000003a36947211 */ /* 0x000fc400078a08ff */
[C---:B------:R-:W-:Y:S01]  /*37b0*/  LEA R44, R57.reuse, R2, 0x1 ;  /* 0x00000002392c7211 */ /* 0x040fe200078e08ff */
[----:B------:R-:W-:Y:S01]  /*37c0*/  STL [R1+0x1b4], R199 ;  /* 0x0001b4c701007387 */ /* 0x000fe20000100800 */
[-C--:B------:R-:W-:Y:S02]  /*37d0*/  LEA.HI.X.SX32 R151, R52, R59.reuse, 0x1, P0 ;  /* 0x0000003b34977211 */ /* 0x080fe400000f0eff */
        /* <DEDUP_REMOVED lines=10> */
[-C--:B------:R-:W-:Y:S01]  /*3880*/  LEA R142, P5, R62, R58.reuse, 0x1 ;  /* 0x0000003a3e8e7211 */ /* 0x080fe200078a08ff */
[----:B------:R-:W-:Y:S01]  /*3890*/  STL [R1+0x1a8], R196 ;  /* 0x0001a8c401007387 */ /* 0x000fe20000100800 */
[-C--:B------:R-:W-:Y:S01]  /*38a0*/  LEA.HI.X.SX32 R145, R60, R59.reuse, 0x1, P0 ;  /* 0x0000003b3c917211 */ /* 0x080fe200000f0eff */
[----:B------:R-:W-:Y:S01]  /*38b0*/  IMAD R54, R57, 0x2, R52 ;  /* 0x0000000239367824 */ /* 0x000fe200078e0234 */
[----:B------:R-:W-:Y:S01]  /*38c0*/  LEA.HI.X.SX32 R143, R62, R59, 0x1, P5 ;  /* 0x0000003b3e8f7211 */ /* 0x000fe200028f0eff */
[----:B------:R1:W-:Y:S01]  /*38d0*/  STL [R1+0x1a4], R195 ;  /* 0x0001a4c301007387 */ /* 0x0003e20000100800 */
[----:B------:R-:W-:-:S02]  /*38e0*/  LEA R138, P6, R64, R58, 0x1 ;  /* 0x0000003a408a7211 */ /* 0x000fc400078c08ff */
[C---:B------:R-:W-:Y:S01]  /*38f0*/  LEA R56, R57.reuse, R54, 0x1 ;  /* 0x0000003639387211 */ /* 0x040fe200078e08ff */
[----:B------:R-:W-:Y:S01]  /*3900*/  STL [R1+0x1a0], R194 ;  /* 0x0001a0c201007387 */ /* 0x000fe20000100800 */
[-C--:B------:R-:W-:Y:S02]  /*3910*/  LEA R134, P5, R68, R58.reuse, 0x1 ;  /* 0x0000003a44867211 */ /* 0x080fe400078a08ff */
[-C--:B------:R-:W-:Y:S01]  /*3920*/  LEA.HI.X.SX32 R139, R64, R59.reuse, 0x1, P6 ;  /* 0x0000003b408b7211 */ /* 0x080fe200030f0eff */
[C---:B------:R-:W-:Y:S01]  /*3930*/  IMAD R60, R57.reuse, 0x2, R56 ;  /* 0x00000002393c7824 */ /* 0x040fe200078e0238 */
[-C--:B------:R-:W-:Y:S01]  /*3940*/  LEA R136, P0, R66, R58.reuse, 0x1 ;  /* 0x0000003a42887211 */ /* 0x080fe200078008ff */
[----:B-1----:R-:W1:Y:S01]  /*3950*/  S2R R195, SR_TID.X ;  /* 0x0000000000c37919 */ /* 0x002e620000002100 */
[-C--:B------:R-:W-:Y:S01]  /*3960*/  LEA R132, P6, R70, R58.reuse, 0x1 ;  /* 0x0000003a46847211 */ /* 0x080fe200078c08ff */
[C---:B------:R-:W-:Y:S01]  /*3970*/  IMAD R62, R57.reuse, 0x2, R60 ;  /* 0x00000002393e7824 */ /* 0x040fe200078e023c */
[-C--:B------:R-:W-:Y:S01]  /*3980*/  LEA.HI.X.SX32 R135, R68, R59.reuse, 0x1, P5 ;  /* 0x0000003b44877211 */ /* 0x080fe200028f0eff */
[----:B------:R-:W-:Y:S01]  /*3990*/  STL [R1+0x19c], R193 ;  /* 0x00019cc101007387 */ /* 0x000fe20000100800 */
[-C--:B------:R-:W-:Y:S01]  /*39a0*/  LEA R128, P5, R74, R58.reuse, 0x1 ;  /* 0x0000003a4a807211 */ /* 0x080fe200078a08ff */
[C---:B------:R-:W-:Y:S01]  /*39b0*/  IMAD R36, R57.reuse, 0x2, R62 ;  /* 0x0000000239247824 */ /* 0x040fe200078e023e */
[-C--:B------:R-:W-:Y:S01]  /*39c0*/  LEA.HI.X.SX32 R137, R66, R59.reuse, 0x1, P0 ;  /* 0x0000003b42897211 */ /* 0x080fe200000f0eff */
[----:B------:R-:W-:Y:S01]  /*39d0*/  STL [R1+0x198], R192 ;  /* 0x000198c001007387 */ /* 0x000fe20000100800 */
[----:B------:R-:W-:Y:S01]  /*39e0*/  LEA.HI.X.SX32 R133, R70, R59, 0x1, P6 ;  /* 0x0000003b46857211 */ /* 0x000fe200030f0eff */
[----:B------:R-:W-:Y:S01]  /*39f0*/  IMAD R38, R57, 0x2, R36 ;  /* 0x0000000239267824 */ /* 0x000fe200078e0224 */
[-C--:B------:R-:W-:Y:S01]  /*3a00*/  LEA R130, P0, R72, R58.reuse, 0x1 ;  /* 0x0000003a48827211 */ /* 0x080fe200078008ff */
[----:B------:R-:W-:Y:S01]  /*3a10*/  STL [R1+0x194], R191 ;  /* 0x000194bf01007387 */ /* 0x000fe20000100800 */
[----:B------:R-:W-:-:S02]  /*3a20*/  LEA R126, P6, R76, R58, 0x1 ;  /* 0x0000003a4c7e7211 */ /* 0x000fc400078c08ff */
[-C--:B------:R-:W-:Y:S01]  /*3a30*/  LEA.HI.X.SX32 R129, R74, R59.reuse, 0x1, P5 ;  /* 0x0000003b4a817211 */ /* 0x080fe200028f0eff */
[----:B------:R-:W-:Y:S01]  /*3a40*/  STL [R1+0x190], R190 ;  /* 0x000190be01007387 */ /* 0x000fe20000100800 */
[----:B------:R-:W-:Y:S02]  /*3a50*/  LEA R122, P5, R44, R58, 0x1 ;  /* 0x0000003a2c7a7211 */ /* 0x000fe400078a08ff */
[----:B------:R-:W-:Y:S01]  /*3a60*/  LEA R50, R57, R38, 0x1 ;  /* 0x0000002639327211 */ /* 0x000fe200078e08ff */
[----:B------:R-:W-:Y:S01]  /*3a70*/  STL [R1+0x18c], R189 ;  /* 0x00018cbd01007387 */ /* 0x000fe20000100800 */
[-C--:B------:R-:W-:Y:S02]  /*3a80*/  LEA.HI.X.SX32 R131, R72, R59.reuse, 0x1, P0 ;  /* 0x0000003b48837211 */ /* 0x080fe400000f0eff */
[----:B------:R-:W-:Y:S01]  /*3a90*/  LEA.HI.X.SX32 R127, R76, R59, 0x1, P6 ;  /* 0x0000003b4c7f7211 */ /* 0x000fe200030f0eff */
[----:B------:R-:W-:Y:S01]  /*3aa0*/  STL [R1+0x188], R188 ;  /* 0x000188bc01007387 */ /* 0x000fe20000100800 */
[----:B------:R-:W-:-:S02]  /*3ab0*/  LEA R124, P0, R2, R58, 0x1 ;  /* 0x0000003a027c7211 */ /* 0x000fc400078008ff */
[-C--:B------:R-:W-:Y:S01]  /*3ac0*/  LEA R120, P6, R46, R58.reuse, 0x1 ;  /* 0x0000003a2e787211 */ /* 0x080fe200078c08ff */
[----:B------:R-:W-:Y:S01]  /*3ad0*/  STL [R1+0x184], R187 ;  /* 0x000184bb01007387 */ /* 0x000fe20000100800 */
[-C--:B------:R-:W-:Y:S01]  /*3ae0*/  LEA.HI.X.SX32 R123, R44, R59.reuse, 0x1, P5 ;  /* 0x0000003b2c7b7211 */ /* 0x080fe200028f0eff */
[C---:B------:R-:W-:Y:S01]  /*3af0*/  IMAD R44, R57.reuse, 0x2, R50 ;  /* 0x00000002392c7824 */ /* 0x040fe200078e0232 */
[-C--:B------:R-:W-:Y:S01]  /*3b00*/  LEA.HI.X.SX32 R125, R2, R59.reuse, 0x1, P0 ;  /* 0x0000003b027d7211 */ /* 0x080fe200000f0eff */
[----:B------:R-:W-:Y:S01]  /*3b10*/  STL [R1+0x180], R186 ;  /* 0x000180ba01007387 */ /* 0x000fe20000100800 */
[----:B------:R-:W-:Y:S01]  /*3b20*/  LEA.HI.X.SX32 R121, R46, R59, 0x1, P6 ;  /* 0x0000003b2e797211 */ /* 0x000fe200030f0eff */
[----:B------:R-:W-:Y:S01]  /*3b30*/  IMAD R46, R57, 0x2, R44 ;  /* 0x00000002392e7824 */ /* 0x000fe200078e022c */
[C---:B------:R-:W-:Y:S01]  /*3b40*/  LEA R118, P0, R48.reuse, R58, 0x1 ;  /* 0x0000003a30767211 */ /* 0x040fe200078008ff */
[----:B------:R-:W-:Y:S01]  /*3b50*/  STL [R1+0x17c], R185 ;  /* 0x00017cb901007387 */ /* 0x000fe20000100800 */
[----:B------:R-:W-:Y:S01]  /*3b60*/  FMNMX3 R39, R37, R39, R42, !PT ;  /* 0x0000002725277276 */ /* 0x000fe2000780002a */
[----:B------:R-:W-:Y:S01]  /*3b70*/  FMUL R37, R33, UR6 ;  /* 0x0000000621257c20 */ /* 0x000fe20008400000 */
[----:B------:R-:W-:Y:S01]  /*3b80*/  LEA.HI.X.SX32 R119, R48, R59, 0x1, P0 ;  /* 0x0000003b30777211 */ /* 0x000fe200000f0eff */
[----:B------:R-:W-:-:S02]  /*3b90*/  IMAD R48, R57, 0x2, R46 ;  /* 0x0000000239307824 */ /* 0x000fc400078e022e */
[----:B------:R-:W-:Y:S01]  /*3ba0*/  FMUL R42, R34, UR6 ;  /* 0x00000006222a7c20 */ /* 0x000fe20008400000 */
[----:B------:R-:W-:Y:S01]  /*3bb0*/  FMNMX3 R3, R39, R3, R40, !PT ;  /* 0x0000000327037276 */ /* 0x000fe20007800028 */
[----:B------:R-:W-:Y:S01]  /*3bc0*/  FMUL R40, R35, UR6 ;  /* 0x0000000623287c20 */ /* 0x000fe20008400000 */
[----:B------:R-:W-:Y:S01]  /*3bd0*/  IMAD R2, R57, 0x2, R48 ;  /* 0x0000000239027824 */ /* 0x000fe200078e0230 */
[-C--:B------:R-:W-:Y:S01]  /*3be0*/  LEA R116, P5, R52, R58.reuse, 0x1 ;  /* 0x0000003a34747211 */ /* 0x080fe200078a08ff */
[----:B------:R-:W-:Y:S01]  /*3bf0*/  STL [R1+0x178], R184 ;  /* 0x000178b801007387 */ /* 0x000fe20000100800 */
[----:B------:R-:W-:Y:S02]  /*3c00*/  FMNMX3 R3, R3, R37, R42, !PT ;  /* 0x0000002503037276 */ /* 0x000fe4000780002a */
[----:B------:R-:W-:Y:S01]  /*3c10*/  LEA R112, P0, R56, R58, 0x1 ;  /* 0x0000003a38707211 */ /* 0x000fe200078008ff */
[----:B------:R-:W-:Y:S01]  /*3c20*/  STL [R1+0x174], R183 ;  /* 0x000174b701007387 */ /* 0x000fe20000100800 */
[----:B------:R-:W-:-:S02]  /*3c30*/  LEA R37, R57, R2, 0x1 ;  /* 0x0000000239257211 */ /* 0x000fc400078e08ff */
[-C--:B------:R-:W-:Y:S01]  /*3c40*/  LEA.HI.X.SX32 R117, R52, R59.reuse, 0x1, P5 ;  /* 0x0000003b34757211 */ /* 0x080fe200028f0eff */
[----:B------:R-:W-:Y:S01]  /*3c50*/  STL [R1+0x170], R182 ;  /* 0x000170b601007387 */ /* 0x000fe20000100800 */
[-C--:B------:R-:W-:Y:S01]  /*3c60*/  LEA R110, P5, R60, R58.reuse, 0x1 ;  /* 0x0000003a3c6e7211 */ /* 0x080fe200078a08ff */
[----:B------:R-:W-:Y:S01]  /*3c70*/  IMAD R41, R57, 0x2, R37 ;  /* 0x0000000239297824 */ /* 0x000fe200078e0225 */
[-C--:B------:R-:W-:Y:S01]  /*3c80*/  LEA.HI.X.SX32 R113, R56, R59.reuse, 0x1, P0 ;  /* 0x0000003b38717211 */ /* 0x080fe200000f0eff */
[----:B------:R-:W-:Y:S01]  /*3c90*/  STL [R1+0x16c], R181 ;  /* 0x00016cb501007387 */ /* 0x000fe20000100800 */
[-C--:B------:R-:W-:Y:S02]  /*3ca0*/  LEA R106, P0, R36, R58.reuse, 0x1 ;  /* 0x0000003a246a7211 */ /* 0x080fe400078008ff */
[----:B------:R-:W-:Y:S01]  /*3cb0*/  LEA.HI.X.SX32 R111, R60, R59, 0x1, P5 ;  /* 0x0000003b3c6f7211 */ /* 0x000fe200028f0eff */
[----:B------:R-:W-:Y:S01]  /*3cc0*/  STL [R1+0x168], R180 ;  /* 0x000168b401007387 */ /* 0x000fe20000100800 */
[----:B------:R-:W-:-:S02]  /*3cd0*/  LEA R104, P5, R38, R58, 0x1 ;  /* 0x0000003a26687211 */ /* 0x000fc400078a08ff */
[-C--:B------:R-:W-:Y:S01]  /*3ce0*/  LEA.HI.X.SX32 R107, R36, R59.reuse, 0x1, P0 ;  /* 0x0000003b246b7211 */ /* 0x080fe200000f0eff */
[C---:B------:R-:W-:Y:S01]  /*3cf0*/  IMAD R36, R57.reuse, 0x2, R41 ;  /* 0x0000000239247824 */ /* 0x040fe200078e0229 */
[-C--:B------:R-:W-:Y:S01]  /*3d00*/  LEA R114, P6, R54, R58.reuse, 0x1 ;  /* 0x0000003a36727211 */ /* 0x080fe200078c08ff */
[----:B------:R-:W-:Y:S01]  /*3d10*/  STL [R1+0x164], R179 ;  /* 0x000164b301007387 */ /* 0x000fe20000100800 */
[-C--:B------:R-:W-:Y:S01]  /*3d20*/  LEA.HI.X.SX32 R105, R38, R59.reuse, 0x1, P5 ;  /* 0x0000003b26697211 */ /* 0x080fe200028f0eff */
[C---:B------:R-:W-:Y:S01]  /*3d30*/  IMAD R38, R57.reuse, 0x2, R36 ;  /* 0x0000000239267824 */ /* 0x040fe200078e0224 */
[-C--:B------:R-:W-:Y:S01]  /*3d40*/  LEA.HI.X.SX32 R115, R54, R59.reuse, 0x1, P6 ;  /* 0x0000003b36737211 */ /* 0x080fe200030f0eff */
[----:B------:R-:W-:Y:S01]  /*3d50*/  STL [R1+0x160], R178 ;  /* 0x000160b201007387 */ /* 0x000fe20000100800 */
[-C--:B------:R-:W-:Y:S01]  /*3d60*/  LEA R108, P6, R62, R58.reuse, 0x1 ;  /* 0x0000003a3e6c7211 */ /* 0x080fe200078c08ff */
[----:B------:R-:W-:Y:S01]  /*3d70*/  IMAD R39, R57, 0x2, R38 ;  /* 0x0000000239277824 */ /* 0x000fe200078e0226 */
[----:B------:R-:W-:Y:S01]  /*3d80*/  LEA R100, P0, R44, R58, 0x1 ;  /* 0x0000003a2c647211 */ /* 0x000fe200078008ff */
[----:B------:R-:W-:Y:S01]  /*3d90*/  STL [R1+0x15c], R177 ;  /* 0x00015cb101007387 */ /* 0x000fe20000100800 */
[----:B------:R-:W-:-:S02]  /*3da0*/  LEA.HI.X.SX32 R109, R62, R59, 0x1, P6 ;  /* 0x0000003b3e6d7211 */ /* 0x000fc400030f0eff */
[-C--:B------:R-:W-:Y:S01]  /*3db0*/  LEA R102, P6, R50, R58.reuse, 0x1 ;  /* 0x0000003a32667211 */ /* 0x080fe200078c08ff */
[----:B------:R-:W-:Y:S01]  /*3dc0*/  STL [R1+0x158], R176 ;  /* 0x000158b001007387 */ /* 0x000fe20000100800 */
[----:B------:R-:W-:Y:S02]  /*3dd0*/  FMNMX R40, R40, R3, !PT ;  /* 0x0000000328287209 */ /* 0x000fe40007800000 */
[-C--:B------:R-:W-:Y:S01]  /*3de0*/  LEA R98, P5, R46, R58.reuse, 0x1 ;  /* 0x0000003a2e627211 */ /* 0x080fe200078a08ff */
[----:B------:R-:W-:Y:S01]  /*3df0*/  STL [R1+0x154], R175 ;  /* 0x000154af01007387 */ /* 0x000fe20000100800 */
[----:B------:R-:W-:Y:S02]  /*3e00*/  LEA.HI.X.SX32 R101, R44, R59, 0x1, P0 ;  /* 0x0000003b2c657211 */ /* 0x000fe400000f0eff */
[----:B------:R-:W-:Y:S01]  /*3e10*/  LEA R94, P0, R2, R58, 0x1 ;  /* 0x0000003a025e7211 */ /* 0x000fe200078008ff */
[----:B------:R-:W-:Y:S01]  /*3e20*/  STL [R1+0x150], R174 ;  /* 0x000150ae01007387 */ /* 0x000fe20000100800 */
[----:B------:R-:W-:-:S02]  /*3e30*/  LEA R3, R57, R39, 0x1 ;  /* 0x0000002739037211 */ /* 0x000fc400078e08ff */
[-C--:B------:R-:W-:Y:S01]  /*3e40*/  LEA.HI.X.SX32 R103, R50, R59.reuse, 0x1, P6 ;  /* 0x0000003b32677211 */ /* 0x080fe200030f0eff */
[----:B------:R-:W-:Y:S01]  /*3e50*/  STL [R1+0x14c], R173 ;  /* 0x00014cad01007387 */ /* 0x000fe20000100800 */
[-C--:B------:R-:W-:Y:S02]  /*3e60*/  LEA R96, P6, R48, R58.reuse, 0x1 ;  /* 0x0000003a30607211 */ /* 0x080fe400078c08ff */
[-C--:B------:R-:W-:Y:S01]  /*3e70*/  LEA.HI.X.SX32 R99, R46, R59.reuse, 0x1, P5 ;  /* 0x0000003b2e637211 */ /* 0x080fe200028f0eff */
[----:B------:R-:W-:Y:S01]  /*3e80*/  STL [R1+0x148], R172 ;  /* 0x000148ac01007387 */ /* 0x000fe20000100800 */
[-C--:B------:R-:W-:Y:S02]  /*3e90*/  LEA R92, P5, R37, R58.reuse, 0x1 ;  /* 0x0000003a255c7211 */ /* 0x080fe400078a08ff */
[-C--:B------:R-:W-:Y:S01]  /*3ea0*/  LEA.HI.X.SX32 R95, R2, R59.reuse, 0x1, P0 ;  /* 0x0000003b025f7211 */ /* 0x080fe200000f0eff */
[----:B------:R-:W-:Y:S01]  /*3eb0*/  IMAD R2, R57, 0x2, R3 ;  /* 0x0000000239027824 */ /* 0x000fe200078e0203 */
[----:B------:R-:W-:Y:S01]  /*3ec0*/  LEA.HI.X.SX32 R97, R48, R59, 0x1, P6 ;  /* 0x0000003b30617211 */ /* 0x000fe200030f0eff */
[----:B------:R-:W-:Y:S01]  /*3ed0*/  STL [R1+0x144], R167 ;  /* 0x000144a701007387 */ /* 0x000fe20000100800 */
[----:B------:R-:W-:-:S02]  /*3ee0*/  LEA R90, P6, R41, R58, 0x1 ;  /* 0x0000003a295a7211 */ /* 0x000fc400078c08ff */
[-C--:B------:R-:W-:Y:S01]  /*3ef0*/  LEA.HI.X.SX32 R93, R37, R59.reuse, 0x1, P5 ;  /* 0x0000003b255d7211 */ /* 0x080fe200028f0eff */
[----:B------:R-:W-:Y:S01]  /*3f00*/  IMAD R37, R57, 0x2, R2 ;  /* 0x0000000239257824 */ /* 0x000fe200078e0202 */
[-C--:B------:R-:W-:Y:S01]  /*3f10*/  LEA R88, P0, R36, R58.reuse, 0x1 ;  /* 0x0000003a24587211 */ /* 0x080fe200078008ff */
[----:B------:R-:W-:Y:S01]  /*3f20*/  STL [R1+0x140], R166 ;  /* 0x000140a601007387 */ /* 0x000fe20000100800 */
[-C--:B------:R-:W-:Y:S02]  /*3f30*/  LEA.HI.X.SX32 R91, R41, R59.reuse, 0x1, P6 ;  /* 0x0000003b295b7211 */ /* 0x080fe400030f0eff */
[-C--:B------:R-:W-:Y:S01]  /*3f40*/  LEA R86, P5, R38, R58.reuse, 0x1 ;  /* 0x0000003a26567211 */ /* 0x080fe200078a08ff */
[----:B------:R-:W2:Y:S01]  /*3f50*/  SHFL.BFLY PT, R41, R40, 0x10, 0x1f ;  /* 0x0e001f0028297f89 */ /* 0x000ea200000e0000 */
[-C--:B------:R-:W-:Y:S02]  /*3f60*/  LEA R84, P6, R39, R58.reuse, 0x1 ;  /* 0x0000003a27547211 */ /* 0x080fe400078c08ff */
[-C--:B------:R-:W-:Y:S01]  /*3f70*/  LEA.HI.X.SX32 R89, R36, R59.reuse, 0x1, P0 ;  /* 0x0000003b24597211 */ /* 0x080fe200000f0eff */
[----:B------:R-:W-:Y:S01]  /*3f80*/  IMAD R36, R57, 0x2, R37 ;  /* 0x0000000239247824 */ /* 0x000fe200078e0225 */
[-C--:B------:R-:W-:Y:S01]  /*3f90*/  LEA.HI.X.SX32 R87, R38, R59.reuse, 0x1, P5 ;  /* 0x0000003b26577211 */ /* 0x080fe200028f0eff */
[----:B------:R-:W-:Y:S01]  /*3fa0*/  STL [R1+0x13c], R165 ;  /* 0x00013ca501007387 */ /* 0x000fe20000100800 */
[----:B------:R-:W-:Y:S01]  /*3fb0*/  LEA.HI.X.SX32 R85, R39, R59, 0x1, P6 ;  /* 0x0000003b27557211 */ /* 0x000fe200030f0eff */
[----:B------:R-:W-:Y:S01]  /*3fc0*/  IMAD R38, R57, 0x2, R36 ;  /* 0x0000000239267824 */ /* 0x000fe200078e0224 */
[----:B------:R-:W-:Y:S01]  /*3fd0*/  LEA R80, P6, R2, R58, 0x1 ;  /* 0x0000003a02507211 */ /* 0x000fe200078c08ff */
[----:B------:R-:W-:Y:S01]  /*3fe0*/  STL [R1+0x138], R164 ;  /* 0x000138a401007387 */ /* 0x000fe20000100800 */
[----:B-1----:R-:W-:-:S02]  /*3ff0*/  LOP3.LUT R42, R195, 0x1f, RZ, 0xc0, !PT ;  /* 0x0000001fc32a7812 */ /* 0x002fc400078ec0ff */
[----:B------:R-:W-:Y:S01]  /*4000*/  LEA.HI.X.SX32 R81, R2, R59, 0x1, P6 ;  /* 0x0000003b02517211 */ /* 0x000fe200030f0eff */
[----:B------:R-:W-:Y:S01]  /*4010*/  STL [R1+0x134], R163 ;  /* 0x000134a301007387 */ /* 0x000fe20000100800 */
[----:B------:R-:W-:Y:S02]  /*4020*/  LEA R2, R57, R38, 0x1 ;  /* 0x0000002639027211 */ /* 0x000fe400078e08ff */
[----:B------:R-:W-:Y:S01]  /*4030*/  LEA R82, P0, R3, R58, 0x1 ;  /* 0x0000003a03527211 */ /* 0x000fe200078008ff */
[----:B------:R-:W-:Y:S01]  /*4040*/  STL [R1+0x130], R162 ;  /* 0x000130a201007387 */ /* 0x000fe20000100800 */
[----:B------:R-:W-:Y:S01]  /*4050*/  ISETP.GE.U32.AND P5, PT, R42, 0x10, PT ;  /* 0x000000102a00780c */ /* 0x000fe20003fa6070 */
[----:B------:R-:W-:Y:S01]  /*4060*/  IMAD R39, R57, 0x2, R2 ;  /* 0x0000000239277824 */ /* 0x000fe200078e0202 */
[C---:B------:R-:W-:Y:S01]  /*4070*/  LOP3.LUT R42, R195.reuse, 0xf, RZ, 0xc0, !PT ;  /* 0x0000000fc32a7812 */ /* 0x040fe200078ec0ff */
[----:B------:R-:W-:Y:S01]  /*4080*/  STL [R1+0x12c], R161 ;  /* 0x00012ca101007387 */ /* 0x000fe20000100800 */
[----:B------:R-:W-:-:S02]  /*4090*/  LOP3.LUT R168, R195, 0x60, RZ, 0xc0, !PT ;  /* 0x00000060c3a87812 */ /* 0x000fc400078ec0ff */
[-C--:B------:R-:W-:Y:S01]  /*40a0*/  LEA R76, P6, R36, R58.reuse, 0x1 ;  /* 0x0000003a244c7211 */ /* 0x080fe200078c08ff */
[----:B------:R-:W-:Y:S01]  /*40b0*/  STL [R1+0x128], R160 ;  /* 0x000128a001007387 */ /* 0x000fe20000100800 */
[-C--:B------:R-:W-:Y:S01]  /*40c0*/  LEA.HI.X.SX32 R83, R3, R59.reuse, 0x1, P0 ;  /* 0x0000003b03537211 */ /* 0x080fe200000f0eff */
[----:B------:R-:W-:Y:S01]  /*40d0*/  IMAD R3, R57, 0x2, R39 ;  /* 0x0000000239037824 */ /* 0x000fe200078e0227 */
[----:B------:R-:W-:Y:S01]  /*40e0*/  LEA R78, P0, R37, R58, 0x1 ;  /* 0x0000003a254e7211 */ /* 0x000fe200078008ff */
[----:B------:R-:W-:Y:S01]  /*40f0*/  STL [R1+0x124], R141 ;  /* 0x0001248d01007387 */ /* 0x000fe20000100800 */
[----:B------:R-:W-:Y:S02]  /*4100*/  LEA R168, R42, R168, 0x1 ;  /* 0x000000a82aa87211 */ /* 0x000fe400078e08ff */
[-C--:B------:R-:W-:Y:S01]  /*4110*/  LEA.HI.X.SX32 R77, R36, R59.reuse, 0x1, P6 ;  /* 0x0000003b244d7211 */ /* 0x080fe200030f0eff */
[----:B------:R-:W-:Y:S01]  /*4120*/  IMAD R36, R57, 0x2, R3 ;  /* 0x0000000239247824 */ /* 0x000fe200078e0203 */
[----:B------:R-:W-:Y:S01]  /*4130*/  LEA R72, P6, R2, R58, 0x1 ;  /* 0x0000003a02487211 */ /* 0x000fe200078c08ff */
[----:B------:R-:W-:Y:S01]  /*4140*/  STL.64 [R1+0xd0], R218 ;  /* 0x0000d0da01007387 */ /* 0x000fe20000100a00 */
[----:B------:R-:W-:-:S02]  /*4150*/  LEA.HI.X.SX32 R79, R37, R59, 0x1, P0 ;  /* 0x0000003b254f7211 */ /* 0x000fc400000f0eff */
[----:B------:R-:W-:Y:S01]  /*4160*/  LEA.HI R170, R204, R168, RZ, 0x19 ;  /* 0x000000a8ccaa7211 */ /* 0x000fe200078fc8ff */
[----:B------:R-:W-:Y:S01]  /*4170*/  STL.64 [R1+0xc8], R214 ;  /* 0x0000c8d601007387 */ /* 0x000fe20000100a00 */
[----:B------:R-:W-:Y:S02]  /*4180*/  LEA R74, P0, R38, R58, 0x1 ;  /* 0x0000003a264a7211 */ /* 0x000fe400078008ff */
[----:B------:R-:W-:Y:S01]  /*4190*/  LEA.HI.X.SX32 R73, R2, R59, 0x1, P6 ;  /* 0x0000003b02497211 */ /* 0x000fe200030f0eff */
[C---:B------:R-:W-:Y:S01]  /*41a0*/  IMAD R2, R57.reuse, 0x2, R36 ;  /* 0x0000000239027824 */ /* 0x040fe200078e0224 */
[----:B--2---:R-:W-:Y:S02]  /*41b0*/  FMNMX R41, R40, R41, !PT ;  /* 0x0000002928297209 */ /* 0x004fe40007800000 */
[----:B------:R-:W-:Y:S01]  /*41c0*/  LEA R170, R170, UR7, 0x2 ;  /* 0x00000007aaaa7c11 */ /* 0x000fe2000f8e10ff */
[----:B------:R-:W-:Y:S01]  /*41d0*/  IMAD R37, R57, 0x2, R2 ;  /* 0x0000000239257824 */ /* 0x000fe200078e0202 */
[----:B------:R-:W-:-:S02]  /*41e0*/  LEA.HI.X.SX32 R75, R38, R59, 0x1, P0 ;  /* 0x0000003b264b7211 */ /* 0x000fc400000f0eff */
[-C--:B------:R-:W-:Y:S01]  /*41f0*/  LEA R70, P0, R39, R58.reuse, 0x1 ;  /* 0x0000003a27467211 */ /* 0x080fe200078008ff */
[----:B0-----:R0:W-:Y:S01]  /*4200*/  @!P5 STS [R170], R41 ;  /* 0x00000029aa00d388 */ /* 0x0011e20000000800 */
[-C--:B------:R-:W-:Y:S02]  /*4210*/  LEA R68, P6, R3, R58.reuse, 0x1 ;  /* 0x0000003a03447211 */ /* 0x080fe400078c08ff */
[-C--:B------:R-:W-:Y:S02]  /*4220*/  LEA.HI.X.SX32 R71, R39, R59.reuse, 0x1, P0 ;  /* 0x0000003b27477211 */ /* 0x080fe400000f0eff */
[----:B------:R-:W-:Y:S01]  /*4230*/  LEA.HI.X.SX32 R69, R3, R59, 0x1, P6 ;  /* 0x0000003b03457211 */ /* 0x000fe200030f0eff */
[----:B------:R-:W-:Y:S01]  /*4240*/  IMAD R3, R57, 0x2, R37 ;  /* 0x0000000239037824 */ /* 0x000fe200078e0225 */
[-C--:B------:R-:W-:Y:S02]  /*4250*/  LEA R66, P0, R36, R58.reuse, 0x1 ;  /* 0x0000003a24427211 */ /* 0x080fe400078008ff */
[----:B------:R-:W-:-:S02]  /*4260*/  LEA R64, P6, R2, R58, 0x1 ;  /* 0x0000003a02407211 */ /* 0x000fc400078c08ff */
[-C--:B------:R-:W-:Y:S01]  /*4270*/  LEA.HI.X.SX32 R67, R36, R59.reuse, 0x1, P0 ;  /* 0x0000003b24437211 */ /* 0x080fe200000f0eff */
[----:B------:R-:W-:Y:S01]  /*4280*/  IMAD R36, R57, 0x2, R3 ;  /* 0x0000000239247824 */ /* 0x000fe200078e0203 */
[-C--:B------:R-:W-:Y:S02]  /*4290*/  LEA.HI.X.SX32 R65, R2, R59.reuse, 0x1, P6 ;  /* 0x0000003b02417211 */ /* 0x080fe400030f0eff */
[-C--:B------:R-:W-:Y:S02]  /*42a0*/  LEA R62, P0, R37, R58.reuse, 0x1 ;  /* 0x0000003a253e7211 */ /* 0x080fe400078008ff */
[----:B------:R-:W-:Y:S02]  /*42b0*/  LEA R60, P6, R3, R58, 0x1 ;  /* 0x0000003a033c7211 */ /* 0x000fe400078c08ff */
[-C--:B------:R-:W-:Y:S01]  /*42c0*/  LEA.HI.X.SX32 R63, R37, R59.reuse, 0x1, P0 ;  /* 0x0000003b253f7211 */ /* 0x080fe200000f0eff */
[----:B------:R-:W-:Y:S01]  /*42d0*/  IMAD R37, R57, 0x2, R36 ;  /* 0x0000000239257824 */ /* 0x000fe200078e0224 */
[----:B------:R-:W-:-:S02]  /*42e0*/  LEA.HI.X.SX32 R61, R3, R59, 0x1, P6 ;  /* 0x0000003b033d7211 */ /* 0x000fc400030f0eff */
[-C--:B------:R-:W-:Y:S02]  /*42f0*/  LEA R2, P0, R36, R58.reuse, 0x1 ;  /* 0x0000003a24027211 */ /* 0x080fe400078008ff */
[----:B------:R-:W-:Y:S01]  /*4300*/  ISETP.GE.U32.AND P6, PT, R204, 0x80, PT ;  /* 0x00000080cc00780c */ /* 0x000fe20003fc6070 */
[----:B------:R-:W-:Y:S01]  /*4310*/  BAR.SYNC.DEFER_BLOCKING 0x0 ;  /* 0x0000000000007b1d */ /* 0x000fe20000010000 */
[----:B------:R-:W-:Y:S02]  /*4320*/  LEA.HI.X.SX32 R3, R36, R59, 0x1, P0 ;  /* 0x0000003b24037211 */ /* 0x000fe400000f0eff */
[----:B------:R-:W-:Y:S02]  /*4330*/  LEA R39, R57, R37, 0x1 ;  /* 0x0000002539277211 */ /* 0x000fe400078e08ff */
[----:B------:R-:W-:Y:S02]  /*4340*/  LEA R36, P0, R37, R58, 0x1 ;  /* 0x0000003a25247211 */ /* 0x000fe400078008ff */
[----:B------:R-:W-:Y:S01]  /*4350*/  PRMT R213, RZ, 0x7610, R213 ;  /* 0x00007610ffd57816 */ /* 0x000fe200000000d5 */
[----:B0-----:R-:W-:Y:S01]  /*4360*/  IMAD R41, R57, 0x2, R39 ;  /* 0x0000000239297824 */ /* 0x001fe200078e0227 */
[----:B------:R-:W-:-:S02]  /*4370*/  LEA.HI.X.SX32 R37, R37, R59, 0x1, P0 ;  /* 0x0000003b25257211 */ /* 0x000fc400000f0eff */
[-C--:B------:R-:W-:Y:S01]  /*4380*/  LEA R38, P0, R39, R58.reuse, 0x1 ;  /* 0x0000003a27267211 */ /* 0x080fe200078008ff */
[----:B------:R-:W-:Y:S01]  /*4390*/  IMAD R43, R57, 0x2, R41 ;  /* 0x00000002392b7824 */ /* 0x000fe200078e0229 */
[----:B------:R-:W-:Y:S02]  /*43a0*/  PRMT R212, RZ, 0x7610, R212 ;  /* 0x00007610ffd47816 */ /* 0x000fe400000000d4 */
[-C--:B------:R-:W-:Y:S01]  /*43b0*/  LEA.HI.X.SX32 R39, R39, R59.reuse, 0x1, P0 ;  /* 0x0000003b27277211 */ /* 0x080fe200000f0eff */
[----:B------:R-:W-:Y:S01]  /*43c0*/  IMAD R45, R57, 0x2, R43 ;  /* 0x00000002392d7824 */ /* 0x000fe200078e022b */
[----:B------:R-:W-:Y:S02]  /*43d0*/  LEA R40, P0, R41, R58, 0x1 ;  /* 0x0000003a29287211 */ /* 0x000fe400078008ff */
[----:B------:R-:W-:Y:S01]  /*43e0*/  PRMT R211, RZ, 0x7610, R211 ;  /* 0x00007610ffd37816 */ /* 0x000fe200000000d3 */
[----:B------:R-:W-:Y:S01]  /*43f0*/  IMAD R47, R57, 0x2, R45 ;  /* 0x00000002392f7824 */ /* 0x000fe200078e022d */
[----:B------:R-:W-:-:S02]  /*4400*/  LEA.HI.X.SX32 R41, R41, R59, 0x1, P0 ;  /* 0x0000003b29297211 */ /* 0x000fc400000f0eff */
[-C--:B------:R-:W-:Y:S01]  /*4410*/  LEA R42, P0, R43, R58.reuse, 0x1 ;  /* 0x0000003a2b2a7211 */ /* 0x080fe200078008ff */
[----:B------:R-:W0:Y:S01]  /*4420*/  @!P6 LDS R171, [R233] ;  /* 0x00000000e9abe984 */ /* 0x000e220000000800 */
[----:B------:R-:W-:Y:S02]  /*4430*/  LEA R49, R57, R47, 0x1 ;  /* 0x0000002f39317211 */ /* 0x000fe400078e08ff */
[-C--:B------:R-:W-:Y:S02]  /*4440*/  LEA.HI.X.SX32 R43, R43, R59.reuse, 0x1, P0 ;  /* 0x0000003b2b2b7211 */ /* 0x080fe400000f0eff */
[-C--:B------:R-:W-:Y:S01]  /*4450*/  LEA R44, P0, R45, R58.reuse, 0x1 ;  /* 0x0000003a2d2c7211 */ /* 0x080fe200078008ff */
[----:B------:R-:W-:Y:S01]  /*4460*/  IMAD R51, R57, 0x2, R49 ;  /* 0x0000000239337824 */ /* 0x000fe200078e0231 */
[----:B------:R-:W-:Y:S02]  /*4470*/  PRMT R210, RZ, 0x7610, R210 ;  /* 0x00007610ffd27816 */ /* 0x000fe400000000d2 */
[----:B------:R-:W-:Y:S01]  /*4480*/  LEA.HI.X.SX32 R45, R45, R59, 0x1, P0 ;  /* 0x0000003b2d2d7211 */ /* 0x000fe200000f0eff */
[----:B------:R-:W-:Y:S01]  /*4490*/  IMAD R53, R57, 0x2, R51 ;  /* 0x0000000239357824 */ /* 0x000fe200078e0233 */
[----:B------:R-:W-:-:S02]  /*44a0*/  LEA R46, P0, R47, R58, 0x1 ;  /* 0x0000003a2f2e7211 */ /* 0x000fc400078008ff */
[----:B------:R-:W-:Y:S01]  /*44b0*/  PRMT R209, RZ, 0x7610, R209 ;  /* 0x00007610ffd17816 */ /* 0x000fe200000000d1 */
[----:B------:R-:W-:Y:S01]  /*44c0*/  IMAD R55, R57, 0x2, R53 ;  /* 0x0000000239377824 */ /* 0x000fe200078e0235 */
[----:B------:R-:W-:Y:S02]  /*44d0*/  LEA.HI.X.SX32 R47, R47, R59, 0x1, P0 ;  /* 0x0000003b2f2f7211 */ /* 0x000fe400000f0eff */
[----:B------:R-:W-:Y:S01]  /*44e0*/  LEA R48, P0, R49, R58, 0x1 ;  /* 0x0000003a31307211 */ /* 0x000fe200078008ff */
[----:B------:R-:W-:-:S03]  /*44f0*/  IMAD R140, R57, 0x2, R55 ;  /* 0x00000002398c7824 */ /* 0x000fc600078e0237 */
[-C--:B------:R-:W-:Y:S02]  /*4500*/  LEA.HI.X.SX32 R49, R49, R59.reuse, 0x1, P0 ;  /* 0x0000003b31317211 */ /* 0x080fe400000f0eff */
[----:B------:R-:W-:Y:S02]  /*4510*/  LEA R50, P0, R51, R58, 0x1 ;  /* 0x0000003a33327211 */ /* 0x000fe400078008ff */
[----:B------:R-:W-:Y:S02]  /*4520*/  LEA R169, R57, R140, 0x1 ;  /* 0x0000008c39a97211 */ /* 0x000fe400078e08ff */
[----:B------:R-:W-:Y:S02]  /*4530*/  LEA.HI.X.SX32 R51, R51, R59, 0x1, P0 ;  /* 0x0000003b33337211 */ /* 0x000fe400000f0eff */
[----:B------:R-:W-:-:S04]  /*4540*/  LEA R52, P0, R53, R58, 0x1 ;  /* 0x0000003a35347211 */ /* 0x000fc800078008ff */
[----:B------:R-:W-:Y:S02]  /*4550*/  LEA.HI.X.SX32 R53, R53, R59, 0x1, P0 ;  /* 0x0000003b35357211 */ /* 0x000fe400000f0eff */
[----:B------:R-:W-:-:S04]  /*4560*/  LEA R54, P0, R55, R58, 0x1 ;  /* 0x0000003a37367211 */ /* 0x000fc800078008ff */
[----:B------:R-:W-:Y:S01]  /*4570*/  LEA.HI.X.SX32 R55, R55, R59, 0x1, P0 ;  /* 0x0000003b37377211 */ /* 0x000fe200000f0eff */
[----:B0-----:R-:W0:Y:S01]  /*4580*/  SHFL.BFLY PT, R205, R171, 0x1, 0x1f ;  /* 0x0c201f00abcd7f89 */ /* 0x001e2200000e0000 */
[----:B------:R-:W-:-:S04]  /*4590*/  LEA R56, P0, R140, R58, 0x1 ;  /* 0x0000003a8c387211 */ /* 0x000fc800078008ff */
[----:B------:R-:W-:Y:S02]  /*45a0*/  LEA.HI.X.SX32 R57, R140, R59, 0x1, P0 ;  /* 0x0000003b8c397211 */ /* 0x000fe400000f0eff */
[----:B------:R-:W-:-:S04]  /*45b0*/  LEA R58, P0, R169, R58, 0x1 ;  /* 0x0000003aa93a7211 */ /* 0x000fc800078008ff */
[----:B------:R-:W-:Y:S02]  /*45c0*/  LEA.HI.X.SX32 R59, R169, R59, 0x1, P0 ;  /* 0x0000003ba93b7211 */ /* 0x000fe400000f0eff */
[----:B------:R-:W-:Y:S02]  /*45d0*/  LOP3.LUT P0, RZ, R195, 0x1, RZ, 0xc0, !PT ;  /* 0x00000001c3ff7812 */ /* 0x000fe4000780c0ff */
[----:B------:R-:W-:Y:S02]  /*45e0*/  LEA R195, R168, UR7, 0x2 ;  /* 0x00000007a8c37c11 */ /* 0x000fe4000f8e10ff */
[----:B------:R-:W-:Y:S02]  /*45f0*/  ISETP.LT.U32.AND P0, PT, R204, 0x80, !P0 ;  /* 0x00000080cc00780c */ /* 0x000fe40004701070 */
[----:B0-----:R-:W-:-:S11]  /*4600*/  FMNMX R171, R171, R205, !PT ;  /* 0x000000cdabab7209 */ /* 0x001fd60007800000 */
[----:B------:R-:W-:Y:S01]  /*4610*/  @P0 STS [R233], R171 ;  /* 0x000000abe9000388 */ /* 0x000fe20000000800 */
[----:B------:R-:W-:Y:S06]  /*4620*/  BAR.SYNC.DEFER_BLOCKING 0x0 ;  /* 0x0000000000007b1d */ /* 0x000fec0000010000 */
[----:B------:R-:W0:Y:S02]  /*4630*/  LDS R140, [R195] ;  /* 0x00000000c38c7984 */ /* 0x000e240000000800 */
[----:B------:R-:W-:Y:S01]  /*4640*/  BAR.SYNC.DEFER_BLOCKING 0x0 ;  /* 0x0000000000007b1d */ /* 0x000fe20000010000 */
[----:B0-----:R-:W-:-:S05]  /*4650*/  FMNMX R140, R140, -INF , !PT ;  /* 0xff8000008c8c7809 */ /* 0x001fca0007800000 */
[--C-:B------:R-:W-:Y:S01]  /*4660*/  FFMA R4, R4, UR6, -R140.reuse ;  /* 0x0000000604047c23 */ /* 0x100fe2000800088c */
[--C-:B------:R-:W-:Y:S01]  /*4670*/  FFMA R5, R5, UR6, -R140.reuse ;  /* 0x0000000605057c23 */ /* 0x100fe2000800088c */
[--C-:B------:R-:W-:Y:S01]  /*4680*/  FFMA R6, R6, UR6, -R140.reuse ;  /* 0x0000000606067c23 */ /* 0x100fe2000800088c */
[--C-:B------:R-:W-:Y:S01]  /*4690*/  FFMA R7, R7, UR6, -R140.reuse ;  /* 0x0000000607077c23 */ /* 0x100fe2000800088c */
[----:B------:R-:W-:Y:S01]  /*46a0*/  FMUL R4, R4, 1.4426950216293334961 ;  /* 0x3fb8aa3b04047820 */ /* 0x000fe20000400000 */
[----:B------:R-:W-:Y:S01]  /*46b0*/  FMUL R5, R5, 1.4426950216293334961 ;  /* 0x3fb8aa3b05057820 */ /* 0x000fe20000400000 */
[----:B------:R-:W-:Y:S01]  /*46c0*/  FMUL R6, R6, 1.4426950216293334961 ;  /* 0x3fb8aa3b06067820 */ /* 0x000fe20000400000 */
[----:B------:R-:W-:Y:S01]  /*46d0*/  FMUL R7, R7, 1.4426950216293334961 ;  /* 0x3fb8aa3b07077820 */ /* 0x000fe20000400000 */
[----:B------:R-:W-:Y:S01]  /*46e0*/  MUFU.EX2 R193, R4 ;  /* 0x0000000400c17308 */ /* 0x000fe20000000800 */
[--C-:B------:R-:W-:Y:S01]  /*46f0*/  FFMA R8, R8, UR6, -R140.reuse ;  /* 0x0000000608087c23 */ /* 0x100fe2000800088c */
[--C-:B------:R-:W-:Y:S01]  /*4700*/  FFMA R9, R9, UR6, -R140.reuse ;  /* 0x0000000609097c23 */ /* 0x100fe2000800088c */
[--C-:B------:R-:W-:Y:S01]  /*4710*/  FFMA R10, R10, UR6, -R140.reuse ;  /* 0x000000060a0a7c23 */ /* 0x100fe2000800088c */
[--C-:B------:R-:W-:Y:S01]  /*4720*/  FFMA R11, R11, UR6, -R140.reuse ;  /* 0x000000060b0b7c23 */ /* 0x100fe2000800088c */
[----:B------:R-:W-:Y:S01]  /*4730*/  FMUL R8, R8, 1.4426950216293334961 ;  /* 0x3fb8aa3b08087820 */ /* 0x000fe20000400000 */
[----:B------:R-:W-:Y:S01]  /*4740*/  FMUL R9, R9, 1.4426950216293334961 ;  /* 0x3fb8aa3b09097820 */ /* 0x000fe20000400000 */
[----:B------:R-:W-:Y:S01]  /*4750*/  FMUL R10, R10, 1.4426950216293334961 ;  /* 0x3fb8aa3b0a0a7820 */ /* 0x000fe20000400000 */
[----:B------:R-:W0:Y:S01]  /*4760*/  MUFU.EX2 R194, R5 ;  /* 0x0000000500c27308 */ /* 0x000e220000000800 */
[----:B------:R-:W-:Y:S01]  /*4770*/  FMUL R11, R11, 1.4426950216293334961 ;  /* 0x3fb8aa3b0b0b7820 */ /* 0x000fe20000400000 */
[--C-:B------:R-:W-:Y:S01]  /*4780*/  FFMA R12, R12, UR6, -R140.reuse ;  /* 0x000000060c0c7c23 */ /* 0x100fe2000800088c */
[--C-:B------:R-:W-:Y:S01]  /*4790*/  FFMA R13, R13, UR6, -R140.reuse ;  /* 0x000000060d0d7c23 */ /* 0x100fe2000800088c */
[--C-:B------:R-:W-:Y:S01]  /*47a0*/  FFMA R14, R14, UR6, -R140.reuse ;  /* 0x000000060e0e7c23 */ /* 0x100fe2000800088c */
[--C-:B------:R-:W-:Y:S01]  /*47b0*/  FFMA R15, R15, UR6, -R140.reuse ;  /* 0x000000060f0f7c23 */ /* 0x100fe2000800088c */
[----:B------:R-:W-:Y:S01]  /*47c0*/  FMUL R12, R12, 1.4426950216293334961 ;  /* 0x3fb8aa3b0c0c7820 */ /* 0x000fe20000400000 */
[----:B------:R-:W-:Y:S01]  /*47d0*/  FMUL R13, R13, 1.4426950216293334961 ;  /* 0x3fb8aa3b0d0d7820 */ /* 0x000fe20000400000 */
[----:B------:R-:W1:Y:S01]  /*47e0*/  MUFU.EX2 R191, R6 ;  /* 0x0000000600bf7308 */ /* 0x000e620000000800 */
[----:B------:R-:W-:Y:S01]  /*47f0*/  FMUL R14, R14, 1.4426950216293334961 ;  /* 0x3fb8aa3b0e0e7820 */ /* 0x000fe20000400000 */
[----:B------:R-:W-:Y:S01]  /*4800*/  FMUL R15, R15, 1.4426950216293334961 ;  /* 0x3fb8aa3b0f0f7820 */ /* 0x000fe20000400000 */
[--C-:B------:R-:W-:Y:S01]  /*4810*/  FFMA R16, R16, UR6, -R140.reuse ;  /* 0x0000000610107c23 */ /* 0x100fe2000800088c */
[--C-:B------:R-:W-:Y:S01]  /*4820*/  FFMA R17, R17, UR6, -R140.reuse ;  /* 0x0000000611117c23 */ /* 0x100fe2000800088c */
[--C-:B------:R-:W-:Y:S01]  /*4830*/  FFMA R18, R18, UR6, -R140.reuse ;  /* 0x0000000612127c23 */ /* 0x100fe2000800088c */
[----:B------:R-:W-:Y:S01]  /*4840*/  FFMA R19, R19, UR6, -R140 ;  /* 0x0000000613137c23 */ /* 0x000fe2000800088c */
[----:B------:R-:W-:Y:S01]  /*4850*/  FMUL R16, R16, 1.4426950216293334961 ;  /* 0x3fb8aa3b10107820 */ /* 0x000fe20000400000 */
[----:B------:R-:W2:Y:S01]  /*4860*/  MUFU.EX2 R192, R7 ;  /* 0x0000000700c07308 */ /* 0x000ea20000000800 */
[----:B0-----:R-:W-:Y:S01]  /*4870*/  FADD R4, R193, R194 ;  /* 0x000000c2c1047221 */ /* 0x001fe20000000000 */
[----:B------:R-:W-:Y:S01]  /*4880*/  FMUL R17, R17, 1.4426950216293334961 ;  /* 0x3fb8aa3b11117820 */ /* 0x000fe20000400000 */
[----:B------:R-:W-:Y:S01]  /*4890*/  FMUL R18, R18, 1.4426950216293334961 ;  /* 0x3fb8aa3b12127820 */ /* 0x000fe20000400000 */
[----:B------:R-:W-:Y:S01]  /*48a0*/  FMUL R19, R19, 1.4426950216293334961 ;  /* 0x3fb8aa3b13137820 */ /* 0x000fe20000400000 */
[--C-:B------:R-:W-:Y:S01]  /*48b0*/  FFMA R20, R20, UR6, -R140.reuse ;  /* 0x0000000614147c23 */ /* 0x100fe2000800088c */
[--C-:B------:R-:W-:Y:S01]  /*48c0*/  FFMA R21, R21, UR6, -R140.reuse ;  /* 0x0000000615157c23 */ /* 0x100fe2000800088c */
[----:B------:R-:W-:Y:S01]  /*48d0*/  FFMA R22, R22, UR6, -R140 ;  /* 0x0000000616167c23 */ /* 0x000fe2000800088c */
[----:B------:R-:W0:Y:S01]  /*48e0*/  MUFU.EX2 R189, R8 ;  /* 0x0000000800bd7308 */ /* 0x000e220000000800 */
[----:B-1----:R-:W-:Y:S01]  /*48f0*/  FADD R4, R191, R4 ;  /* 0x00000004bf047221 */ /* 0x002fe20000000000 */
[----:B------:R-:W-:Y:S01]  /*4900*/  FMUL R20, R20, 1.4426950216293334961 ;  /* 0x3fb8aa3b14147820 */ /* 0x000fe20000400000 */
[----:B------:R-:W-:Y:S01]  /*4910*/  FMUL R21, R21, 1.4426950216293334961 ;  /* 0x3fb8aa3b15157820 */ /* 0x000fe20000400000 */
[----:B------:R-:W-:Y:S01]  /*4920*/  FMUL R22, R22, 1.4426950216293334961 ;  /* 0x3fb8aa3b16167820 */ /* 0x000fe20000400000 */
[--C-:B------:R-:W-:Y:S01]  /*4930*/  FFMA R23, R23, UR6, -R140.reuse ;  /* 0x0000000617177c23 */ /* 0x100fe2000800088c */
[--C-:B------:R-:W-:Y:S01]  /*4940*/  FFMA R24, R24, UR6, -R140.reuse ;  /* 0x0000000618187c23 */ /* 0x100fe2000800088c */
[----:B------:R-:W-:Y:S01]  /*4950*/  FFMA R25, R25, UR6, -R140 ;  /* 0x0000000619197c23 */ /* 0x000fe2000800088c */
[----:B------:R-:W1:Y:S01]  /*4960*/  MUFU.EX2 R190, R9 ;  /* 0x0000000900be7308 */ /* 0x000e620000000800 */
[----:B--2---:R-:W-:Y:S01]  /*4970*/  FADD R4, R192, R4 ;  /* 0x00000004c0047221 */ /* 0x004fe20000000000 */
[----:B------:R-:W-:Y:S01]  /*4980*/  FMUL R23, R23, 1.4426950216293334961 ;  /* 0x3fb8aa3b17177820 */ /* 0x000fe20000400000 */
[----:B------:R-:W-:Y:S01]  /*4990*/  FMUL R24, R24, 1.4426950216293334961 ;  /* 0x3fb8aa3b18187820 */ /* 0x000fe20000400000 */
[----:B------:R-:W-:Y:S01]  /*49a0*/  FMUL R25, R25, 1.4426950216293334961 ;  /* 0x3fb8aa3b19197820 */ /* 0x000fe20000400000 */
[--C-:B------:R-:W-:Y:S01]  /*49b0*/  FFMA R26, R26, UR6, -R140.reuse ;  /* 0x000000061a1a7c23 */ /* 0x100fe2000800088c */
[--C-:B------:R-:W-:Y:S01]  /*49c0*/  FFMA R27, R27, UR6, -R140.reuse ;  /* 0x000000061b1b7c23 */ /* 0x100fe2000800088c */
[----:B------:R-:W-:Y:S01]  /*49d0*/  FFMA R28, R28, UR6, -R140 ;  /* 0x000000061c1c7c23 */ /* 0x000fe2000800088c */
        /* <DEDUP_REMOVED lines=21> */
[----:B------:R-:W-:Y:S01]  /*4b30*/  FFMA R35, R35, UR6, -R140 ;  /* 0x0000000623237c23 */ /* 0x000fe2000800088c */
[----:B------:R-:W-:-:S02]  /*4b40*/  PRMT R208, RZ, 0x7610, R208 ;  /* 0x00007610ffd07816 */ /* 0x000fc400000000d0 */
[----:B------:R2:W3:Y:S01]  /*4b50*/  MUFU.EX2 R186, R13 ;  /* 0x0000000d00ba7308 */ /* 0x0004e20000000800 */
[----:B0-----:R-:W-:Y:S01]  /*4b60*/  FADD R4, R188, R4 ;  /* 0x00000004bc047221 */ /* 0x001fe20000000000 */
[----:B------:R-:W-:Y:S01]  /*4b70*/  FMUL R35, R35, 1.4426950216293334961 ;  /* 0x3fb8aa3b23237820 */ /* 0x000fe20000400000 */
[----:B------:R-:W-:Y:S02]  /*4b80*/  PRMT R207, RZ, 0x7610, R207 ;  /* 0x00007610ffcf7816 */ /* 0x000fe400000000cf */
[----:B------:R-:W-:Y:S02]  /*4b90*/  PRMT R206, RZ, 0x7610, R206 ;  /* 0x00007610ffce7816 */ /* 0x000fe400000000ce */
[----:B------:R-:W-:Y:S01]  /*4ba0*/  PRMT R11, RZ, 0x7610, R11 ;  /* 0x00007610ff0b7816 */ /* 0x000fe2000000000b */
[----:B------:R-:W0:Y:S01]  /*4bb0*/  MUFU.EX2 R183, R14 ;  /* 0x0000000e00b77308 */ /* 0x000e220000000800 */
[----:B-1----:R-:W-:Y:S01]  /*4bc0*/  FADD R4, R185, R4 ;  /* 0x00000004b9047221 */ /* 0x002fe20000000000 */
[----:B--2---:R-:W-:-:S02]  /*4bd0*/  PRMT R13, RZ, 0x7610, R13 ;  /* 0x00007610ff0d7816 */ /* 0x004fc4000000000d */
[----:B------:R-:W-:Y:S02]  /*4be0*/  PRMT R9, RZ, 0x7610, R9 ;  /* 0x00007610ff097816 */ /* 0x000fe40000000009 */
[----:B------:R-:W-:Y:S02]  /*4bf0*/  PRMT R7, RZ, 0x7610, R7 ;  /* 0x00007610ff077816 */ /* 0x000fe40000000007 */
[----:B------:R1:W2:Y:S01]  /*4c00*/  MUFU.EX2 R184, R15 ;  /* 0x0000000f00b87308 */ /* 0x0002a20000000800 */
[----:B---3--:R-:W-:Y:S01]  /*4c10*/  FADD R4, R186, R4 ;  /* 0x00000004ba047221 */ /* 0x008fe20000000000 */
[----:B------:R-:W-:Y:S02]  /*4c20*/  PRMT R203, RZ, 0x7610, R203 ;  /* 0x00007610ffcb7816 */ /* 0x000fe400000000cb */
[----:B------:R-:W-:Y:S02]  /*4c30*/  PRMT R202, RZ, 0x7610, R202 ;  /* 0x00007610ffca7816 */ /* 0x000fe400000000ca */
[----:B------:R-:W-:-:S02]  /*4c40*/  PRMT R201, RZ, 0x7610, R201 ;  /* 0x00007610ffc97816 */ /* 0x000fc400000000c9 */
[----:B------:R3:W4:Y:S01]  /*4c50*/  MUFU.EX2 R181, R16 ;  /* 0x0000001000b57308 */ /* 0x0007220000000800 */
[----:B0-----:R-:W-:Y:S01]  /*4c60*/  FADD R4, R183, R4 ;  /* 0x00000004b7047221 */ /* 0x001fe20000000000 */
[----:B-1----:R-:W-:Y:S02]  /*4c70*/  PRMT R15, RZ, 0x7610, R15 ;  /* 0x00007610ff0f7816 */ /* 0x002fe4000000000f */
[----:B------:R-:W-:Y:S02]  /*4c80*/  PRMT R200, RZ, 0x7610, R200 ;  /* 0x00007610ffc87816 */ /* 0x000fe400000000c8 */
[----:B------:R-:W-:Y:S02]  /*4c90*/  PRMT R199, RZ, 0x7610, R199 ;  /* 0x00007610ffc77816 */ /* 0x000fe400000000c7 */
[----:B------:R0:W1:Y:S01]  /*4ca0*/  MUFU.EX2 R182, R17 ;  /* 0x0000001100b67308 */ /* 0x0000620000000800 */
[----:B--2---:R-:W-:Y:S01]  /*4cb0*/  FADD R4, R184, R4 ;  /* 0x00000004b8047221 */ /* 0x004fe20000000000 */
[----:B---3--:R-:W-:-:S02]  /*4cc0*/  PRMT R16, RZ, 0x7610, R16 ;  /* 0x00007610ff107816 */ /* 0x008fc40000000010 */
[----:B------:R-:W-:Y:S02]  /*4cd0*/  PRMT R198, RZ, 0x7610, R198 ;  /* 0x00007610ffc67816 */ /* 0x000fe400000000c6 */
[----:B------:R-:W-:Y:S02]  /*4ce0*/  PRMT R14, RZ, 0x7610, R14 ;  /* 0x00007610ff0e7816 */ /* 0x000fe4000000000e */
[----:B------:R2:W3:Y:S01]  /*4cf0*/  MUFU.EX2 R179, R18 ;  /* 0x0000001200b37308 */ /* 0x0004e20000000800 */
[----:B----4-:R-:W-:Y:S01]  /*4d00*/  FADD R4, R181, R4 ;  /* 0x00000004b5047221 */ /* 0x010fe20000000000 */
[----:B0-----:R-:W-:Y:S02]  /*4d10*/  PRMT R17, RZ, 0x7610, R17 ;  /* 0x00007610ff117816 */ /* 0x001fe40000000011 */
[----:B------:R-:W-:Y:S02]  /*4d20*/  PRMT R12, RZ, 0x7610, R12 ;  /* 0x00007610ff0c7816 */ /* 0x000fe4000000000c */
[----:B------:R-:W-:-:S02]  /*4d30*/  PRMT R197, RZ, 0x7610, R197 ;  /* 0x00007610ffc57816 */ /* 0x000fc400000000c5 */
[----:B------:R0:W4:Y:S01]  /*4d40*/  MUFU.EX2 R180, R19 ;  /* 0x0000001300b47308 */ /* 0x0001220000000800 */
[----:B-1----:R-:W-:Y:S01]  /*4d50*/  FADD R4, R182, R4 ;  /* 0x00000004b6047221 */ /* 0x002fe20000000000 */
[----:B--2---:R-:W-:Y:S02]  /*4d60*/  PRMT R18, RZ, 0x7610, R18 ;  /* 0x00007610ff127816 */ /* 0x004fe40000000012 */
[----:B------:R-:W-:Y:S02]  /*4d70*/  PRMT R10, RZ, 0x7610, R10 ;  /* 0x00007610ff0a7816 */ /* 0x000fe4000000000a */
[----:B------:R-:W-:Y:S02]  /*4d80*/  PRMT R8, RZ, 0x7610, R8 ;  /* 0x00007610ff087816 */ /* 0x000fe40000000008 */
[----:B------:R1:W2:Y:S01]  /*4d90*/  MUFU.EX2 R177, R20 ;  /* 0x0000001400b17308 */ /* 0x0002a20000000800 */
[----:B---3--:R-:W-:Y:S01]  /*4da0*/  FADD R4, R179, R4 ;  /* 0x00000004b3047221 */ /* 0x008fe20000000000 */
[----:B0-----:R-:W-:-:S02]  /*4db0*/  PRMT R19, RZ, 0x7610, R19 ;  /* 0x00007610ff137816 */ /* 0x001fc40000000013 */
[----:B------:R-:W-:Y:S02]  /*4dc0*/  PRMT R196, RZ, 0x7610, R196 ;  /* 0x00007610ffc47816 */ /* 0x000fe400000000c4 */
[----:B------:R-:W-:Y:S02]  /*4dd0*/  PRMT R6, RZ, 0x7610, R6 ;  /* 0x00007610ff067816 */ /* 0x000fe40000000006 */
[----:B------:R0:W3:Y:S01]  /*4de0*/  MUFU.EX2 R178, R21 ;  /* 0x0000001500b27308 */ /* 0x0000e20000000800 */
[----:B----4-:R-:W-:Y:S01]  /*4df0*/  FADD R4, R180, R4 ;  /* 0x00000004b4047221 */ /* 0x010fe20000000000 */
[----:B-1----:R-:W-:-:S06]  /*4e00*/  PRMT R20, RZ, 0x7610, R20 ;  /* 0x00007610ff147816 */ /* 0x002fcc0000000014 */
[----:B------:R1:W4:Y:S01]  /*4e10*/  MUFU.EX2 R175, R22 ;  /* 0x0000001600af7308 */ /* 0x0003220000000800 */
[----:B--2---:R-:W-:Y:S01]  /*4e20*/  FADD R4, R177, R4 ;  /* 0x00000004b1047221 */ /* 0x004fe20000000000 */
[----:B0-----:R-:W-:-:S06]  /*4e30*/  PRMT R21, RZ, 0x7610, R21 ;  /* 0x00007610ff157816 */ /* 0x001fcc0000000015 */
[----:B------:R0:W2:Y:S01]  /*4e40*/  MUFU.EX2 R176, R23 ;  /* 0x0000001700b07308 */ /* 0x0000a20000000800 */
[----:B---3--:R-:W-:Y:S01]  /*4e50*/  FADD R4, R178, R4 ;  /* 0x00000004b2047221 */ /* 0x008fe20000000000 */
[----:B-1----:R-:W-:-:S06]  /*4e60*/  PRMT R22, RZ, 0x7610, R22 ;  /* 0x00007610ff167816 */ /* 0x002fcc0000000016 */
[----:B------:R1:W3:Y:S01]  /*4e70*/  MUFU.EX2 R173, R24 ;  /* 0x0000001800ad7308 */ /* 0x0002e20000000800 */
[----:B----4-:R-:W-:Y:S01]  /*4e80*/  FADD R4, R175, R4 ;  /* 0x00000004af047221 */ /* 0x010fe20000000000 */
[----:B0-----:R-:W-:-:S06]  /*4e90*/  PRMT R23, RZ, 0x7610, R23 ;  /* 0x00007610ff177816 */ /* 0x001fcc0000000017 */
[----:B------:R0:W4:Y:S01]  /*4ea0*/  MUFU.EX2 R174, R25 ;  /* 0x0000001900ae7308 */ /* 0x0001220000000800 */
[----:B--2---:R-:W-:Y:S01]  /*4eb0*/  FADD R4, R176, R4 ;  /* 0x00000004b0047221 */ /* 0x004fe20000000000 */
[----:B-1----:R-:W-:-:S06]  /*4ec0*/  PRMT R24, RZ, 0x7610, R24 ;  /* 0x00007610ff187816 */ /* 0x002fcc0000000018 */
[----:B------:R1:W2:Y:S01]  /*4ed0*/  MUFU.EX2 R167, R26 ;  /* 0x0000001a00a77308 */ /* 0x0002a20000000800 */
[----:B---3--:R-:W-:Y:S01]  /*4ee0*/  FADD R4, R173, R4 ;  /* 0x00000004ad047221 */ /* 0x008fe20000000000 */
[----:B0-----:R-:W-:-:S06]  /*4ef0*/  PRMT R25, RZ, 0x7610, R25 ;  /* 0x00007610ff197816 */ /* 0x001fcc0000000019 */
        /* <DEDUP_REMOVED lines=26> */
[----:B-1----:R-:W-:-:S03]  /*50a0*/  PRMT R34, RZ, 0x7610, R34 ;  /* 0x00007610ff227816 */ /* 0x002fc60000000022 */
[----:B----4-:R-:W-:Y:S01]  /*50b0*/  FADD R4, R141, R4 ;  /* 0x000000048d047221 */ /* 0x010fe20000000000 */
[----:B0-----:R-:W-:-:S03]  /*50c0*/  PRMT R35, RZ, 0x7610, R35 ;  /* 0x00007610ff237816 */ /* 0x001fc60000000023 */
[----:B--2---:R-:W-:-:S05]  /*50d0*/  FADD R4, R160, R4 ;  /* 0x00000004a0047221 */ /* 0x004fca0000000000 */
[----:B------:R-:W0:Y:S02]  /*50e0*/  SHFL.BFLY PT, R5, R4, 0x10, 0x1f ;  /* 0x0e001f0004057f89 */ /* 0x000e2400000e0000 */
[--C-:B0-----:R-:W-:Y:S01]  /*50f0*/  FADD R4, R4, R5.reuse ;  /* 0x0000000504047221 */ /* 0x101fe20000000000 */
[----:B------:R-:W-:-:S04]  /*5100*/  PRMT R5, RZ, 0x7610, R5 ;  /* 0x00007610ff057816 */ /* 0x000fc80000000005 */
[----:B------:R-:W-:Y:S01]  /*5110*/  @!P5 STS [R170], R4 ;  /* 0x00000004aa00d388 */ /* 0x000fe20000000800 */
[----:B------:R-:W-:Y:S06]  /*5120*/  BAR.SYNC.DEFER_BLOCKING 0x0 ;  /* 0x0000000000007b1d */ /* 0x000fec0000010000 */
[----:B------:R-:W0:Y:S04]  /*5130*/  @!P6 LDS R204, [R233] ;  /* 0x00000000e9cce984 */ /* 0x000e280000000800 */
[----:B0-----:R-:W0:Y:S02]  /*5140*/  SHFL.BFLY PT, R4, R204, 0x1, 0x1f ;  /* 0x0c201f00cc047f89 */ /* 0x001e2400000e0000 */
[--C-:B0-----:R-:W-:Y:S01]  /*5150*/  FADD R204, R204, R4.reuse ;  /* 0x00000004cccc7221 */ /* 0x101fe20000000000 */
[----:B------:R-:W-:-:S04]  /*5160*/  PRMT R4, RZ, 0x7610, R4 ;  /* 0x00007610ff047816 */ /* 0x000fc80000000004 */
[----:B------:R0:W-:Y:S01]  /*5170*/  @P0 STS [R233], R204 ;  /* 0x000000cce9000388 */ /* 0x0001e20000000800 */
[----:B------:R-:W-:Y:S06]  /*5180*/  BAR.SYNC.DEFER_BLOCKING 0x0 ;  /* 0x0000000000007b1d */ /* 0x000fec0000010000 */
[----:B------:R-:W2:Y:S04]  /*5190*/  @P3 LDG.E.U16 R217, desc[UR18][R156.64] ;  /* 0x000000129cd93981 */ /* 0x000ea8000c1e1500 */
[----:B------:R-:W3:Y:S04]  /*51a0*/  @P3 LDG.E.U16 R216, desc[UR18][R154.64] ;  /* 0x000000129ad83981 */ /* 0x000ee8000c1e1500 */
[----:B------:R-:W4:Y:S04]  /*51b0*/  @P3 LDG.E.U16 R213, desc[UR18][R150.64] ;  /* 0x0000001296d53981 */ /* 0x000f28000c1e1500 */
        /* <DEDUP_REMOVED lines=47> */
[----:B------:R-:W-:-:S02]  /*54b0*/  PRMT R252, RZ, 0x7610, R252 ;  /* 0x00007610fffc7816 */ /* 0x000fc400000000fc */
[----:B------:R-:W-:Y:S01]  /*54c0*/  PRMT R248, RZ, 0x7610, R248 ;  /* 0x00007610fff87816 */ /* 0x000fe200000000f8 */
[----:B------:R-:W1:Y:S01]  /*54d0*/  LDS R195, [R195] ;  /* 0x00000000c3c37984 */ /* 0x000e620000000800 */
[----:B------:R-:W-:Y:S02]  /*54e0*/  PRMT R244, RZ, 0x7610, R244 ;  /* 0x00007610fff47816 */ /* 0x000fe400000000f4 */
[----:B------:R-:W-:Y:S01]  /*54f0*/  PRMT R234, RZ, 0x7610, R234 ;  /* 0x00007610ffea7816 */ /* 0x000fe200000000ea */
[----:B------:R0:W5:Y:S01]  /*5500*/  @P3 LDG.E.U16 R252, desc[UR18][R84.64] ;  /* 0x0000001254fc3981 */ /* 0x000162000c1e1500 */
[----:B------:R-:W-:Y:S02]  /*5510*/  PRMT R205, RZ, 0x7610, R205 ;  /* 0x00007610ffcd7816 */ /* 0x000fe400000000cd */
[----:B------:R-:W-:Y:S01]  /*5520*/  PRMT R171, RZ, 0x7610, R171 ;  /* 0x00007610ffab7816 */ /* 0x000fe200000000ab */
[----:B------:R1:W5:Y:S01]  /*5530*/  @P3 LDG.E.U16 R248, desc[UR18][R76.64] ;  /* 0x000000124cf83981 */ /* 0x000362000c1e1500 */
[----:B------:R-:W-:-:S02]  /*5540*/  PRMT R169, RZ, 0x7610, R169 ;  /* 0x00007610ffa97816 */ /* 0x000fc400000000a9 */
[----:B------:R-:W-:Y:S01]  /*5550*/  PRMT R249, RZ, 0x7610, R249 ;  /* 0x00007610fff97816 */ /* 0x000fe200000000f9 */
[----:B------:R1:W5:Y:S01]  /*5560*/  @P3 LDG.E.U16 R244, desc[UR18][R68.64] ;  /* 0x0000001244f43981 */ /* 0x000362000c1e1500 */
[----:B------:R-:W-:Y:S02]  /*5570*/  PRMT R245, RZ, 0x7610, R245 ;  /* 0x00007610fff57816 */ /* 0x000fe400000000f5 */
[----:B------:R-:W-:Y:S01]  /*5580*/  PRMT R235, RZ, 0x7610, R235 ;  /* 0x00007610ffeb7816 */ /* 0x000fe200000000eb */
[----:B------:R1:W5:Y:S01]  /*5590*/  @P3 LDG.E.U16 R234, desc[UR18][R60.64] ;  /* 0x000000123cea3981 */ /* 0x000362000c1e1500 */
[----:B0-----:R-:W-:Y:S02]  /*55a0*/  PRMT R233, RZ, 0x7610, R233 ;  /* 0x00007610ffe97816 */ /* 0x001fe400000000e9 */
[----:B------:R-:W-:Y:S01]  /*55b0*/  PRMT R204, RZ, 0x7610, R204 ;  /* 0x00007610ffcc7816 */ /* 0x000fe200000000cc */
[----:B------:R0:W5:Y:S01]  /*55c0*/  @P3 LDG.E.U16 R205, desc[UR18][R40.64] ;  /* 0x0000001228cd3981 */ /* 0x000162000c1e1500 */
[----:B------:R-:W-:-:S02]  /*55d0*/  PRMT R170, RZ, 0x7610, R170 ;  /* 0x00007610ffaa7816 */ /* 0x000fc400000000aa */
[----:B------:R-:W-:Y:S01]  /*55e0*/  PRMT R168, RZ, 0x7610, R168 ;  /* 0x00007610ffa87816 */ /* 0x000fe200000000a8 */
[----:B------:R0:W5:Y:S04]  /*55f0*/  @P3 LDG.E.U16 R171, desc[UR18][R48.64] ;  /* 0x0000001230ab3981 */ /* 0x000168000c1e1500 */
[----:B------:R0:W5:Y:S04]  /*5600*/  @P3 LDG.E.U16 R169, desc[UR18][R56.64] ;  /* 0x0000001238a93981 */ /* 0x000168000c1e1500 */
[----:B------:R0:W5:Y:S04]  /*5610*/  @P3 LDG.E.U16 R249, desc[UR18][R82.64] ;  /* 0x0000001252f93981 */ /* 0x000168000c1e1500 */
[----:B------:R0:W5:Y:S04]  /*5620*/  @P3 LDG.E.U16 R245, desc[UR18][R74.64] ;  /* 0x000000124af53981 */ /* 0x000168000c1e1500 */
[----:B------:R0:W5:Y:S04]  /*5630*/  @P3 LDG.E.U16 R235, desc[UR18][R66.64] ;  /* 0x0000001242eb3981 */ /* 0x000168000c1e1500 */
[----:B------:R0:W5:Y:S04]  /*5640*/  @P3 LDG.E.U16 R233, desc[UR18][R2.64] ;  /* 0x0000001202e93981 */ /* 0x000168000c1e1500 */
[----:B------:R0:W5:Y:S04]  /*5650*/  @P3 LDG.E.U16 R204, desc[UR18][R42.64] ;  /* 0x000000122acc3981 */ /* 0x000168000c1e1500 */
[----:B------:R0:W5:Y:S04]  /*5660*/  @P3 LDG.E.U16 R170, desc[UR18][R50.64] ;  /* 0x0000001232aa3981 */ /* 0x000168000c1e1500 */
[----:B------:R0:W5:Y:S01]  /*5670*/  @P3 LDG.E.U16 R168, desc[UR18][R58.64] ;  /* 0x000000123aa83981 */ /* 0x000162000c1e1500 */
[----:B------:R-:W-:Y:S06]  /*5680*/  BAR.SYNC.DEFER_BLOCKING 0x0 ;  /* 0x0000000000007b1d */ /* 0x000fec0000010000 */
[----:B------:R0:W5:Y:S04]  /*5690*/  LDL.LU.64 R218, [R1+0x1f8] ;  /* 0x0001f80001da7983 */ /* 0x0001680000300a00 */
[----:B--2---:R2:W-:Y:S04]  /*56a0*/  STL [R1+0x11c], R217 ;  /* 0x00011cd901007387 */ /* 0x0045e80000100800 */
[----:B--2---:R0:W5:Y:S04]  /*56b0*/  LDL.LU R217, [R1+0x1f4] ;  /* 0x0001f40001d97983 */ /* 0x0041680000300800 */
[----:B---3--:R2:W-:Y:S04]  /*56c0*/  STL [R1+0x118], R216 ;  /* 0x000118d801007387 */ /* 0x0085e80000100800 */
[----:B--2---:R0:W5:Y:S04]  /*56d0*/  LDL.LU R216, [R1+0x1f0] ;  /* 0x0001f00001d87983 */ /* 0x0041680000300800 */
[----:B------:R0:W5:Y:S04]  /*56e0*/  LDL.LU.64 R214, [R1+0x1e8] ;  /* 0x0001e80001d67983 */ /* 0x0001680000300a00 */
[----:B----4-:R2:W-:Y:S04]  /*56f0*/  STL [R1+0x114], R213 ;  /* 0x000114d501007387 */ /* 0x0105e80000100800 */
[----:B--2---:R0:W5:Y:S04]  /*5700*/  LDL.LU R213, [R1+0x1e4] ;  /* 0x0001e40001d57983 */ /* 0x0041680000300800 */
[----:B------:R2:W-:Y:S04]  /*5710*/  STL [R1+0x110], R212 ;  /* 0x000110d401007387 */ /* 0x0005e80000100800 */
[----:B--2---:R0:W5:Y:S04]  /*5720*/  LDL.LU R212, [R1+0x1e0] ;  /* 0x0001e00001d47983 */ /* 0x0041680000300800 */
[----:B------:R2:W-:Y:S04]  /*5730*/  STL [R1+0x10c], R211 ;  /* 0x00010cd301007387 */ /* 0x0005e80000100800 */
[----:B------:R3:W-:Y:S04]  /*5740*/  STS.U16 [R0+UR7], R35 ;  /* 0x0000002300007988 */ /* 0x0007e80008000407 */
[----:B--2---:R0:W5:Y:S04]  /*5750*/  LDL.LU R211, [R1+0x1dc] ;  /* 0x0001dc0001d37983 */ /* 0x0041680000300800 */
[----:B------:R2:W-:Y:S01]  /*5760*/  STL [R1+0x108], R210 ;  /* 0x000108d201007387 */ /* 0x0005e20000100800 */
[----:B---3--:R-:W-:-:S03]  /*5770*/  LOP3.LUT R35, R0, 0x20, RZ, 0x3c, !PT ;  /* 0x0000002000237812 */ /* 0x008fc600078e3cff */
[----:B--2---:R0:W5:Y:S04]  /*5780*/  LDL.LU R210, [R1+0x1d8] ;  /* 0x0001d80001d27983 */ /* 0x0041680000300800 */
[----:B------:R2:W-:Y:S04]  /*5790*/  STL [R1+0x104], R209 ;  /* 0x000104d101007387 */ /* 0x0005e80000100800 */
[----:B--2---:R0:W5:Y:S04]  /*57a0*/  LDL.LU R209, [R1+0x1d4] ;  /* 0x0001d40001d17983 */ /* 0x0041680000300800 */
[----:B------:R2:W-:Y:S04]  /*57b0*/  STL [R1+0x100], R208 ;  /* 0x000100d001007387 */ /* 0x0005e80000100800 */
[----:B------:R-:W-:Y:S04]  /*57c0*/  STS.U16 [R0+UR7+0x400], R33 ;  /* 0x0004002100007988 */ /* 0x000fe80008000407 */
[----:B--2---:R0:W5:Y:S04]  /*57d0*/  LDL.LU R208, [R1+0x1d0] ;  /* 0x0001d00001d07983 */ /* 0x0041680000300800 */
[----:B------:R2:W-:Y:S04]  /*57e0*/  STL [R1+0xfc], R207 ;  /* 0x0000fccf01007387 */ /* 0x0005e80000100800 */
[----:B------:R-:W-:Y:S04]  /*57f0*/  STS.U16 [R0+UR7+0x800], R31 ;  /* 0x0008001f00007988 */ /* 0x000fe80008000407 */
[----:B--2---:R0:W5:Y:S04]  /*5800*/  LDL.LU R207, [R1+0x1cc] ;  /* 0x0001cc0001cf7983 */ /* 0x0041680000300800 */
[----:B------:R2:W-:Y:S04]  /*5810*/  STL [R1+0xf8], R206 ;  /* 0x0000f8ce01007387 */ /* 0x0005e80000100800 */
[----:B------:R-:W-:Y:S04]  /*5820*/  STS.U16 [R0+UR7+0xc00], R29 ;  /* 0x000c001d00007988 */ /* 0x000fe80008000407 */
[----:B------:R-:W-:Y:S04]  /*5830*/  STS.U16 [R0+UR7+0x1000], R27 ;  /* 0x0010001b00007988 */ /* 0x000fe80008000407 */
[----:B--2---:R0:W5:Y:S04]  /*5840*/  LDL.LU R206, [R1+0x1c8] ;  /* 0x0001c80001ce7983 */ /* 0x0041680000300800 */
[----:B------:R2:W-:Y:S04]  /*5850*/  STL [R1+0xf4], R203 ;  /* 0x0000f4cb01007387 */ /* 0x0005e80000100800 */
[----:B------:R-:W-:Y:S04]  /*5860*/  STS.U16 [R0+UR7+0x1400], R25 ;  /* 0x0014001900007988 */ /* 0x000fe80008000407 */
        /* <DEDUP_REMOVED lines=10> */
[----:B--2---:R0:W5:Y:S04]  /*5910*/  LDL.LU R203, [R1+0x1c4] ;  /* 0x0001c40001cb7983 */ /* 0x0041680000300800 */
[----:B------:R-:W-:Y:S04]  /*5920*/  STS.U16 [R35+UR7+0x100], R34 ;  /* 0x0001002223007988 */ /* 0x000fe80008000407 */
[----:B------:R2:W-:Y:S04]  /*5930*/  STL [R1+0xf0], R202 ;  /* 0x0000f0ca01007387 */ /* 0x0005e80000100800 */
[----:B------:R-:W-:Y:S04]  /*5940*/  STS.U16 [R35+UR7+0x500], R32 ;  /* 0x0005002023007988 */ /* 0x000fe80008000407 */
        /* <DEDUP_REMOVED lines=24> */
[----:B------:R3:W-:Y:S04]  /*5ad0*/  STS.U16 [R35+UR7+0x3900], R6 ;  /* 0x0039000623007988 */ /* 0x0007e80008000407 */
[----:B--2---:R0:W5:Y:S01]  /*5ae0*/  LDL.LU R196, [R1+0x1a8] ;  /* 0x0001a80001c47983 */ /* 0x0041620000300800 */
[----:B------:R-:W-:-:S03]  /*5af0*/  F2FP.F16.F32.PACK_AB R5, R192, R191 ;  /* 0x000000bfc005723e */ /* 0x000fc600000000ff */
[----:B-1----:R1:W-:Y:S04]  /*5b00*/  STL [R1+0x120], R195 ;  /* 0x000120c301007387 */ /* 0x0023e80000100800 */
[----:B------:R2:W-:Y:S01]  /*5b10*/  STS.U16 [R35+UR7+0x3d00], R4 ;  /* 0x003d000423007988 */ /* 0x0005e20008000407 */
[----:B---3--:R-:W-:-:S03]  /*5b20*/  F2FP.F16.F32.PACK_AB R6, R190, R189 ;  /* 0x000000bdbe06723e */ /* 0x008fc600000000ff */
[----:B-1----:R0:W5:Y:S01]  /*5b30*/  LDL.LU R195, [R1+0x1a4] ;  /* 0x0001a40001c37983 */ /* 0x0021620000300800 */
[----:B--2---:R-:W-:-:S03]  /*5b40*/  F2FP.F16.F32.PACK_AB R4, R194, R193 ;  /* 0x000000c1c204723e */ /* 0x004fc600000000ff */
[----:B------:R0:W5:Y:S04]  /*5b50*/  LDL.LU R194, [R1+0x1a0] ;  /* 0x0001a00001c27983 */ /* 0x0001680000300800 */
[----:B------:R0:W5:Y:S01]  /*5b60*/  LDL.LU R193, [R1+0x19c] ;  /* 0x00019c0001c17983 */ /* 0x0001620000300800 */
[----:B------:R-:W-:-:S03]  /*5b70*/  F2FP.F16.F32.PACK_AB R7, R188, R187 ;  /* 0x000000bbbc07723e */ /* 0x000fc600000000ff */
        /* <DEDUP_REMOVED lines=37> */
[----:B------:R0:W5:Y:S04]  /*5dd0*/  LDL.LU R163, [R1+0x134] ;  /* 0x0001340001a37983 */ /* 0x0001680000300800 */
[----:B------:R0:W5:Y:S04]  /*5de0*/  LDL.LU R162, [R1+0x130] ;  /* 0x0001300001a27983 */ /* 0x0001680000300800 */
[----:B------:R0:W5:Y:S04]  /*5df0*/  LDL.LU R161, [R1+0x12c] ;  /* 0x00012c0001a17983 */ /* 0x0001680000300800 */
[----:B------:R0:W5:Y:S04]  /*5e00*/  LDL.LU R160, [R1+0x128] ;  /* 0x0001280001a07983 */ /* 0x0001680000300800 */
[----:B------:R0:W5:Y:S01]  /*5e10*/  LDL.LU R141, [R1+0x124] ;  /* 0x00012400018d7983 */ /* 0x0001620000300800 */
[----:B------:R-:W-:-:S04]  /*5e20*/  UIADD3 UR12, UPT, UPT, UR8, 0x80, URZ ;  /* 0x00000080080c7890 */ /* 0x000fc8000fffe0ff */
[----:B------:R-:W-:-:S04]  /*5e30*/  UIADD3 UR13, UPT, UPT, UR17, UR12, URZ ;  /* 0x0000000c110d7290 */ /* 0x000fc8000fffe0ff */
[----:B------:R-:W-:Y:S01]  /*5e40*/  ULEA UR13, UR16, UR13, 0x3 ;  /* 0x0000000d100d7291 */ /* 0x000fe2000f8e18ff */
[----:B0-----:R-:W-:Y:S11]  /*5e50*/  @!P3 BRA `(.L_x_9) ;  /* 0x000000000008b947 */ /* 0x001ff60003800000 */
[----:B------:R0:W-:Y:S01]  /*5e60*/  STTM.16dp32bit_t0_t15.x16 tmem[UR13], R4 ;  /* 0x00000004000079ed */ /* 0x0001e20008a0000d */
[----:B------:R0:W-:Y:S02]  /*5e70*/  STTM.16dp32bit_t16_t31.x16 tmem[UR13+0x10], R4 ;  /* 0x00001004000079ed */ /* 0x0001e40008a2000d */
.L_x_9:
[----:B------:R-:W2:Y:S04]  /*5e80*/  LDL.LU R22, [R1+0x11c] ;  /* 0x00011c0001167983 */ /* 0x000ea80000300800 */
[----:B------:R-:W3:Y:S04]  /*5e90*/  LDL.LU R21, [R1+0x114] ;  /* 0x0001140001157983 */ /* 0x000ee80000300800 */
[----:B------:R-:W4:Y:S04]  /*5ea0*/  LDL.LU R20, [R1+0x10c] ;  /* 0x00010c0001147983 */ /* 0x000f280000300800 */
[----:B0-----:R-:W4:Y:S04]  /*5eb0*/  LDL.LU R19, [R1+0x104] ;  /* 0x0001040001137983 */ /* 0x001f280000300800 */
[----:B------:R-:W4:Y:S04]  /*5ec0*/  LDL.LU R18, [R1+0xfc] ;  /* 0x0000fc0001127983 */ /* 0x000f280000300800 */
        /* <DEDUP_REMOVED lines=9> */
[----:B------:R-:W4:Y:S01]  /*5f60*/  LDL.LU R7, [R1+0xf0] ;  /* 0x0000f00001077983 */ /* 0x000f220000300800 */
[----:B------:R-:W-:-:S03]  /*5f70*/  LOP3.LUT R13, R0, 0x40, RZ, 0x3c, !PT ;  /* 0x00000040000d7812 */ /* 0x000fc600078e3cff */
[----:B------:R-:W4:Y:S04]  /*5f80*/  LDL.LU R6, [R1+0xe8] ;  /* 0x0000e80001067983 */ /* 0x000f280000300800 */
[----:B------:R-:W4:Y:S04]  /*5f90*/  LDL.LU R5, [R1+0xe0] ;  /* 0x0000e00001057983 */ /* 0x000f280000300800 */
[----:B------:R-:W4:Y:S01]  /*5fa0*/  LDL.LU R4, [R1+0xd8] ;  /* 0x0000d80001047983 */ /* 0x000f220000300800 */
[----:B------:R-:W-:-:S03]  /*5fb0*/  UIADD3 UR15, UPT, UPT, UR15, -0x80, URZ ;  /* 0xffffff800f0f7890 */ /* 0x000fc6000fffe0ff */
[----:B--2---:R-:W-:Y:S04]  /*5fc0*/  STS.U16 [R13+UR7+0x200], R22 ;  /* 0x000200160d007988 */ /* 0x004fe80008000407 */
[----:B---3--:R-:W-:Y:S04]  /*5fd0*/  STS.U16 [R13+UR7+0x600], R21 ;  /* 0x000600150d007988 */ /* 0x008fe80008000407 */
[----:B----4-:R-:W-:Y:S04]  /*5fe0*/  STS.U16 [R13+UR7+0xa00], R20 ;  /* 0x000a00140d007988 */ /* 0x010fe80008000407 */
[----:B------:R-:W-:Y:S04]  /*5ff0*/  STS.U16 [R13+UR7+0xe00], R19 ;  /* 0x000e00130d007988 */ /* 0x000fe80008000407 */
[----:B------:R-:W-:Y:S04]  /*6000*/  STS.U16 [R13+UR7+0x1200], R18 ;  /* 0x001200120d007988 */ /* 0x000fe80008000407 */
[----:B------:R-:W-:Y:S04]  /*6010*/  STS.U16 [R13+UR7+0x1600], R17 ;  /* 0x001600110d007988 */ /* 0x000fe80008000407 */
[----:B------:R-:W-:Y:S04]  /*6020*/  STS.U16 [R13+UR7+0x1a00], R16 ;  /* 0x001a00100d007988 */ /* 0x000fe80008000407 */
[----:B------:R-:W-:Y:S04]  /*6030*/  STS.U16 [R13+UR7+0x1e00], R15 ;  /* 0x001e000f0d007988 */ /* 0x000fe80008000407 */
[----:B------:R-:W-:Y:S04]  /*6040*/  STS.U16 [R13+UR7+0x2200], R14 ;  /* 0x0022000e0d007988 */ /* 0x000fe80008000407 */
[----:B-----5:R-:W-:Y:S04]  /*6050*/  STS.U16 [R13+UR7+0x2600], R252 ;  /* 0x002600fc0d007988 */ /* 0x020fe80008000407 */
        /* <DEDUP_REMOVED lines=14> */
[----:B------:R0:W-:Y:S04]  /*6140*/  STS.U16 [R232+UR7+0x2300], R4 ;  /* 0x00230004e8007988 */ /* 0x0001e80008000407 */
[----:B------:R-:W-:Y:S04]  /*6150*/  STS.U16 [R232+UR7+0x2700], R249 ;  /* 0x002700f9e8007988 */ /* 0x000fe80008000407 */
[----:B------:R-:W-:Y:S01]  /*6160*/  STS.U16 [R232+UR7+0x2b00], R245 ;  /* 0x002b00f5e8007988 */ /* 0x000fe20008000407 */
[----:B0-----:R-:W-:-:S03]  /*6170*/  FADD R4, -R140, -INF ;  /* 0xff8000008c047421 */ /* 0x001fc60000000100 */
[----:B------:R-:W-:Y:S01]  /*6180*/  STS.U16 [R232+UR7+0x2f00], R235 ;  /* 0x002f00ebe8007988 */ /* 0x000fe20008000407 */
[----:B------:R-:W-:-:S03]  /*6190*/  FMUL R4, R4, 1.4426950216293334961 ;  /* 0x3fb8aa3b04047820 */ /* 0x000fc60000400000 */
[----:B------:R-:W-:Y:S04]  /*61a0*/  STS.U16 [R232+UR7+0x3300], R233 ;  /* 0x003300e9e8007988 */ /* 0x000fe80008000407 */
[----:B------:R-:W-:Y:S04]  /*61b0*/  STS.U16 [R232+UR7+0x3700], R204 ;  /* 0x003700cce8007988 */ /* 0x000fe80008000407 */
[----:B------:R-:W-:Y:S04]  /*61c0*/  STS.U16 [R232+UR7+0x3b00], R170 ;  /* 0x003b00aae8007988 */ /* 0x000fe80008000407 */
[----:B------:R0:W-:Y:S01]  /*61d0*/  STS.U16 [R232+UR7+0x3f00], R168 ;  /* 0x003f00a8e8007988 */ /* 0x0001e20008000407 */
[----:B------:R-:W1:Y:S01]  /*61e0*/  FENCE.VIEW.ASYNC.T ;  /* 0x00000000000073c6 */ /* 0x000e620000000200 */
[----:B0-----:R0:W2:Y:S01]  /*61f0*/  MUFU.EX2 R168, R4 ;  /* 0x0000000400a87308 */ /* 0x0010a20000000800 */
[----:B-1----:R-:W-:Y:S06]  /*6200*/  BAR.SYNC.DEFER_BLOCKING 0x0 ;  /* 0x0000000000007b1d */ /* 0x002fec0000010000 */
[----:B0-----:R-:W0:Y:S01]  /*6210*/  LDTM.16dp32bit_t0_t15.x32 R4, tmem[UR9] ;  /* 0x00000009000479ee */ /* 0x001e220008a80000 */
[----:B------:R-:W1:Y:S01]  /*6220*/  LDTM.16dp32bit_t16_t31.x32 R4, tmem[UR9+0x20] ;  /* 0x00002009000479ee */ /* 0x000e620008aa0000 */
[----:B------:R-:W-:Y:S01]  /*6230*/  NOP ;  /* 0x0000000000007918 */ /* 0x000fe20000000000 */
[----:B------:R-:W-:Y:S05]  /*6240*/  @!P3 BRA `(.L_x_10) ;  /* 0x000000000088b947 */ /* 0x000fea0003800000 */
[C---:B012---:R-:W-:Y:S01]  /*6250*/  FMUL R4, R168.reuse, R4 ;  /* 0x00000004a8047220 */ /* 0x047fe20000400000 */
[C---:B------:R-:W-:Y:S01]  /*6260*/  FMUL R5, R168.reuse, R5 ;  /* 0x00000005a8057220 */ /* 0x040fe20000400000 */
        /* <DEDUP_REMOVED lines=29> */
[----:B------:R-:W-:-:S04]  /*6440*/  FMUL R35, R168, R35 ;  /* 0x00000023a8237220 */ /* 0x000fc80000400000 */
[----:B------:R3:W-:Y:S01]  /*6450*/  STTM.16dp32bit_t0_t15.x32 tmem[UR9], R4 ;  /* 0x00000004000079ed */ /* 0x0007e20008a80009 */
[----:B------:R3:W-:Y:S02]  /*6460*/  STTM.16dp32bit_t16_t31.x32 tmem[UR9+0x20], R4 ;  /* 0x00002004000079ed */ /* 0x0007e40008aa0009 */
.L_x_10:
[----:B01-3--:R-:W3:Y:S01]  /*6470*/  LDL.LU R4, [R1+0x120] ;  /* 0x0001200001047983 */ /* 0x00bee20000300800 */
[----:B------:R-:W-:Y:S01]  /*6480*/  UISETP.GE.AND UP1, UPT, UR15, 0x1, UPT ;  /* 0x000000010f00788c */ /* 0x000fe2000bf26270 */
[----:B------:R-:W0:Y:S02]  /*6490*/  FENCE.VIEW.ASYNC.T ;  /* 0x00000000000073c6 */ /* 0x000e240000000200 */
[----:B0-----:R-:W-:Y:S06]  /*64a0*/  BAR.SYNC.DEFER_BLOCKING 0x0 ;  /* 0x0000000000007b1d */ /* 0x001fec0000010000 */
[----:B------:R0:W-:Y:S06]  /*64b0*/  MEMBAR.ALL.CTA ;  /* 0x0000000000007992 */ /* 0x0001ec0000008000 */
[----:B0-----:R-:W0:Y:S02]  /*64c0*/  FENCE.VIEW.ASYNC.S ;  /* 0x00000000000073c6 */ /* 0x001e240000000000 */
[----:B0-----:R-:W-:Y:S01]  /*64d0*/  BAR.SYNC.DEFER_BLOCKING 0x0 ;  /* 0x0000000000007b1d */ /* 0x001fe20000010000 */
[----:B--23--:R-:W-:-:S05]  /*64e0*/  FADD R168, R168, R4 ;  /* 0x00000004a8a87221 */ /* 0x00cfca0000000000 */
[----:B------:R-:W-:Y:S05]  /*64f0*/  @!P4 BRA `(.L_x_11) ;  /* 0x0000000000d8c947 */ /* 0x000fea0003800000 */
[----:B------:R-:W-:Y:S01]  /*6500*/  USHF.R.U32.HI UR22, URZ, 0x4, UR7 ;  /* 0x00000004ff167899 */ /* 0x000fe20008011607 */
[----:B------:R-:W-:Y:S01]  /*6510*/  UMOV UR6, URZ ;  /* 0x000000ff00067c82 */ /* 0x000fe20008000000 */
[----:B------:R-:W-:Y:S02]  /*6520*/  UMOV UR4, UR10 ;  /* 0x0000000a00047c82 */ /* 0x000fe40008000000 */
[----:B------:R-:W-:Y:S01]  /*6530*/  USGXT.U32 UR22, UR22, 0xe ;  /* 0x0000000e1616789a */ /* 0x000fe20008000000 */
[----:B------:R-:W-:Y:S01]  /*6540*/  UMOV UR5, URZ ;  /* 0x000000ff00057c82 */ /* 0x000fe20008000000 */
[----:B------:R-:W-:Y:S02]  /*6550*/  UIADD3 UR15, UPT, UPT, UR8, 0x88, URZ ;  /* 0x00000088080f7890 */ /* 0x000fe4000fffe0ff */
[----:B------:R-:W-:Y:S01]  /*6560*/  UIADD3 UR40, UP2, UPT, UR22, 0x2, URZ ;  /* 0x0000000216287890 */ /* 0x000fe2000ff5e0ff */
[----:B------:R-:W-:Y:S01]  /*6570*/  UMOV UR47, UR4 ;  /* 0x00000004002f7c82 */ /* 0x000fe20008000000 */
[----:B------:R-:W-:-:S02]  /*6580*/  UIADD3 UR20, UPT, UPT, UR8, 0x90, URZ ;  /* 0x0000009008147890 */ /* 0x000fc4000fffe0ff */
[----:B------:R-:W-:Y:S02]  /*6590*/  UIADD3.X UR41, UPT, UPT, UR6, 0x40004040, URZ, UP2, !UPT ;  /* 0x4000404006297890 */ /* 0x000fe400097fe4ff */
[----:B------:R-:W-:Y:S02]  /*65a0*/  UIADD3 UR48, UP6, UPT, UR40, 0x2, URZ ;  /* 0x0000000228307890 */ /* 0x000fe4000ffde0ff */
[----:B------:R-:W-:Y:S02]  /*65b0*/  UIADD3 UR50, UP5, UPT, UR40, 0x4, URZ ;  /* 0x0000000428327890 */ /* 0x000fe4000ffbe0ff */
[----:B------:R-:W-:Y:S02]  /*65c0*/  UIADD3 UR52, UP4, UPT, UR40, 0x3fe, URZ ;  /* 0x000003fe28347890 */ /* 0x000fe4000ff9e0ff */
[----:B------:R-:W-:Y:S02]  /*65d0*/  UIADD3 UR54, UP3, UPT, UR40, 0x400, URZ ;  /* 0x0000040028367890 */ /* 0x000fe4000ff7e0ff */
[----:B------:R-:W-:-:S02]  /*65e0*/  UIADD3 UR4, UP2, UPT, UR40, 0x402, URZ ;  /* 0x0000040228047890 */ /* 0x000fc4000ff5e0ff */
[----:B------:R-:W-:Y:S02]  /*65f0*/  UIADD3.X UR49, UPT, UPT, UR41, URZ, URZ, UP6, !UPT ;  /* 0x000000ff29317290 */ /* 0x000fe4000b7fe4ff */
[----:B------:R-:W-:Y:S02]  /*6600*/  UIADD3 UR42, UPT, UPT, UR8, 0x98, URZ ;  /* 0x00000098082a7890 */ /* 0x000fe4000fffe0ff */
[----:B------:R-:W-:Y:S02]  /*6610*/  UIADD3 UR24, UP6, UPT, UR40, 0x404, URZ ;  /* 0x0000040428187890 */ /* 0x000fe4000ffde0ff */
[----:B------:R-:W-:Y:S02]  /*6620*/  UIADD3.X UR51, UPT, UPT, UR41, URZ, URZ, UP5, !UPT ;  /* 0x000000ff29337290 */ /* 0x000fe4000affe4ff */
[----:B------:R-:W-:Y:S02]  /*6630*/  UIADD3 UR43, UPT, UPT, UR8, 0xa0, URZ ;  /* 0x000000a0082b7890 */ /* 0x000fe4000fffe0ff */
[----:B------:R-:W-:-:S02]  /*6640*/  UIADD3.X UR53, UPT, UPT, UR41, URZ, URZ, UP4, !UPT ;  /* 0x000000ff29357290 */ /* 0x000fc4000a7fe4ff */
[----:B------:R-:W-:Y:S02]  /*6650*/  UIADD3 UR44, UPT, UPT, UR8, 0xa8, URZ ;  /* 0x000000a8082c7890 */ /* 0x000fe4000fffe0ff */
[----:B------:R-:W-:Y:S02]  /*6660*/  UIADD3.X UR55, UPT, UPT, UR41, URZ, URZ, UP3, !UPT ;  /* 0x000000ff29377290 */ /* 0x000fe40009ffe4ff */
[----:B------:R-:W-:Y:S02]  /*6670*/  UIADD3 UR45, UPT, UPT, UR8, 0xb0, URZ ;  /* 0x000000b0082d7890 */ /* 0x000fe4000fffe0ff */
[----:B------:R-:W-:Y:S01]  /*6680*/  UIADD3.X UR5, UPT, UPT, UR41, URZ, URZ, UP2, !UPT ;  /* 0x000000ff29057290 */ /* 0x000fe200097fe4ff */
[----:B------:R-:W-:Y:S01]  /*6690*/  UMOV UR16, 0x0 ;  /* 0x0000000000107882 */ /* 0x000fe20000000000 */
[----:B------:R-:W-:Y:S01]  /*66a0*/  UMOV UR17, 0x4200010 ;  /* 0x0420001000117882 */ /* 0x000fe20000000000 */
[----:B------:R-:W-:Y:S01]  /*66b0*/  UIADD3 UR46, UPT, UPT, UR8, 0xb8, URZ ;  /* 0x000000b8082e7890 */ /* 0x000fe2000fffe0ff */
[----:B------:R-:W-:Y:S01]  /*66c0*/  UMOV UR23, 0x40004040 ;  /* 0x4000404000177882 */ /* 0x000fe20000000000 */
[----:B------:R-:W-:Y:S01]  /*66d0*/  UIADD3.X UR25, UPT, UPT, UR41, URZ, URZ, UP6, !UPT ;  /* 0x000000ff29197290 */ /* 0x000fe2000b7fe4ff */
[----:B------:R0:W-:Y:S01]  /*66e0*/  UTCHMMA tmem[UR12], gdesc[UR22], tmem[UR8], tmem[UR16], idesc[UR17], UPT ;  /* 0x00ff10160c0079ea */ /* 0x0001e2000b800008 */
[----:B------:R-:W-:Y:S01]  /*66f0*/  UMOV UR34, 0x0 ;  /* 0x0000000000227882 */ /* 0x000fe20000000000 */
[----:B------:R-:W-:Y:S01]  /*6700*/  UMOV UR35, 0x4200010 ;  /* 0x0420001000237882 */ /* 0x000fe20000000000 */
[----:B------:R-:W-:Y:S01]  /*6710*/  UMOV UR32, 0x0 ;  /* 0x0000000000207882 */ /* 0x000fe20000000000 */
[----:B------:R-:W-:Y:S01]  /*6720*/  UMOV UR33, 0x4200010 ;  /* 0x0420001000217882 */ /* 0x000fe20000000000 */
[----:B------:R-:W-:Y:S01]  /*6730*/  UMOV UR30, 0x0 ;  /* 0x00000000001e7882 */ /* 0x000fe20000000000 */
[----:B------:R-:W-:Y:S01]  /*6740*/  UMOV UR31, 0x4200010 ;  /* 0x04200010001f7882 */ /* 0x000fe20000000000 */
[----:B------:R0:W-:Y:S01]  /*6750*/  UTCHMMA tmem[UR15], gdesc[UR40], tmem[UR8], tmem[UR34], idesc[UR35], UPT ;  /* 0x00ff22280f0079ea */ /* 0x0001e2000b800008 */
        /* <DEDUP_REMOVED lines=12> */
[----:B------:R0:W-:Y:S01]  /*6820*/  UTCHMMA tmem[UR45], gdesc[UR4], tmem[UR8], tmem[UR38], idesc[UR39], UPT ;  /* 0x00ff26042d0079ea */ /* 0x0001e2000b800008 */
[----:B------:R0:W-:Y:S01]  /*6830*/  UTCHMMA tmem[UR46], gdesc[UR24], tmem[UR8], tmem[UR36], idesc[UR37], UPT ;  /* 0x00ff24182e0079ea */ /* 0x0001e2000b800008 */
[----:B------:R0:W-:Y:S01]  /*6840*/  UTCBAR [UR47], URZ ;  /* 0x000000ff2f0073e9 */ /* 0x0001e200080000ff */
[----:B------:R-:W-:Y:S01]  /*6850*/  NOP ;  /* 0x0000000000007918 */ /* 0x000fe20000000000 */
.L_x_11:
[----:B------:R-:W-:Y:S01]  /*6860*/  FSEL R140, R140, -INF , P3 ;  /* 0xff8000008c8c7808 */ /* 0x000fe20001800000 */
[----:B------:R-:W-:Y:S01]  /*6870*/  UMOV UR75, URZ ;  /* 0x000000ff004b7c82 */ /* 0x000fe20008000000 */
[----:B------:R-:W-:Y:S01]  /*6880*/  FSEL R168, R168, 1, P3 ;  /* 0x3f800000a8a87808 */ /* 0x000fe20001800000 */
[----:B------:R-:W-:Y:S06]  /*6890*/  BRA.U !UP1, `(.L_x_12) ;  /* 0x0000003509347547 */ /* 0x000fec000b800000 */
[----:B0-----:R-:W-:Y:S01]  /*68a0*/  UIADD3 UR20, UPT, UPT, UR7, 0x18000, URZ ;  /* 0x0001800007147890 */ /* 0x001fe2000fffe0ff */
[----:B------:R-:W-:Y:S01]  /*68b0*/  IMAD.SHL.U32 R141, R141, 0x80, RZ ;  /* 0x000000808d8d7824 */ /* 0x000fe200078e00ff */
[----:B------:R-:W-:Y:S01]  /*68c0*/  USHF.L.U32 UR63, UR21, 0x7, URZ ;  /* 0x00000007153f7899 */ /* 0x000fe200080006ff */
[----:B------:R-:W-:Y:S01]  /*68d0*/  IMAD.MOV.U32 R205, RZ, RZ, R140 ;  /* 0x000000ffffcd7224 */ /* 0x000fe200078e008c */
[----:B------:R-:W-:Y:S01]  /*68e0*/  UIADD3 UR17, UPT, UPT, UR7, 0x10000, URZ ;  /* 0x0001000007117890 */ /* 0x000fe2000fffe0ff */
[----:B------:R-:W-:Y:S01]  /*68f0*/  IMAD.MOV.U32 R204, RZ, RZ, RZ ;  /* 0x000000ffffcc7224 */ /* 0x000fe200078e00ff */
[----:B------:R-:W-:Y:S02]  /*6900*/  USHF.R.U32.HI UR21, URZ, 0x4, UR14 ;  /* 0x00000004ff157899 */ /* 0x000fe4000801160e */
[----:B------:R-:W-:Y:S01]  /*6910*/  USHF.R.U32.HI UR20, URZ, 0x4, UR20 ;  /* 0x00000004ff147899 */ /* 0x000fe20008011614 */
[----:B------:R-:W-:Y:S01]  /*6920*/  IMAD.U32 R169, RZ, RZ, UR63 ;  /* 0x0000003fffa97e24 */ /* 0x000fe2000f8e00ff */
[----:B------:R-:W-:-:S02]  /*6930*/  USHF.R.U32.HI UR66, URZ, 0x4, UR17 ;  /* 0x00000004ff427899 */ /* 0x000fc40008011611 */
[----:B------:R-:W-:Y:S02]  /*6940*/  USGXT.U32 UR17, UR21, 0xe ;  /* 0x0000000e1511789a */ /* 0x000fe40008000000 */
[----:B------:R-:W-:Y:S02]  /*6950*/  USGXT.U32 UR67, UR20, 0xe ;  /* 0x0000000e1443789a */ /* 0x000fe40008000000 */
[----:B------:R-:W-:Y:S02]  /*6960*/  UIADD3 UR20, UP1, UPT, UR17, 0x2, URZ ;  /* 0x0000000211147890 */ /* 0x000fe4000ff3e0ff */
[----:B------:R-:W-:Y:S02]  /*6970*/  UIADD3 UR22, UP2, UPT, UR67, 0x80, URZ ;  /* 0x0000008043167890 */ /* 0x000fe4000ff5e0ff */
[----:B------:R-:W-:Y:S01]  /*6980*/  USGXT.U32 UR66, UR66, 0xe ;  /* 0x0000000e4242789a */ /* 0x000fe20008000000 */
[----:B------:R-:W-:Y:S01]  /*6990*/  UMOV UR6, URZ ;  /* 0x000000ff00067c82 */ /* 0x000fe20008000000 */
[----:B------:R-:W-:Y:S01]  /*69a0*/  UMOV UR4, URZ ;  /* 0x000000ff00047c82 */ /* 0x000fe20008000000 */
[----:B------:R-:W-:-:S02]  /*69b0*/  UIADD3.X UR23, UPT, UPT, UR6, 0x40004040, URZ, UP2, !UPT ;  /* 0x4000404006177890 */ /* 0x000fc400097fe4ff */
[----:B------:R-:W-:Y:S02]  /*69c0*/  UIADD3.X UR21, UPT, UPT, UR4, 0x40004040, URZ, UP1, !UPT ;  /* 0x4000404004157890 */ /* 0x000fe40008ffe4ff */
[----:B------:R-:W-:Y:S02]  /*69d0*/  UIADD3 UR26, UP6, UPT, UR22, 0x80, URZ ;  /* 0x00000080161a7890 */ /* 0x000fe4000ffde0ff */
[----:B------:R-:W-:Y:S01]  /*69e0*/  UIADD3 UR24, UP1, UPT, UR66, 0x2, URZ ;  /* 0x0000000242187890 */ /* 0x000fe2000ff3e0ff */
[----:B------:R-:W-:Y:S01]  /*69f0*/  UMOV UR5, URZ ;  /* 0x000000ff00057c82 */ /* 0x000fe20008000000 */
[----:B------:R-:W-:Y:S02]  /*6a00*/  UIADD3 UR34, UP2, UPT, UR22, 0x280, URZ ;  /* 0x0000028016227890 */ /* 0x000fe4000ff5e0ff */
[----:B------:R-:W-:Y:S02]  /*6a10*/  UIADD3.X UR27, UPT, UPT, UR23, URZ, URZ, UP6, !UPT ;  /* 0x000000ff171b7290 */ /* 0x000fe4000b7fe4ff */
[----:B------:R-:W-:-:S02]  /*6a20*/  UIADD3 UR28, UP5, UPT, UR22, 0x100, URZ ;  /* 0x00000100161c7890 */ /* 0x000fc4000ffbe0ff */
[----:B------:R-:W-:Y:S02]  /*6a30*/  UIADD3 UR30, UP4, UPT, UR22, 0x180, URZ ;  /* 0x00000180161e7890 */ /* 0x000fe4000ff9e0ff */
[----:B------:R-:W-:Y:S02]  /*6a40*/  UIADD3 UR32, UP3, UPT, UR22, 0x200, URZ ;  /* 0x0000020016207890 */ /* 0x000fe4000ff7e0ff */
[----:B------:R-:W-:Y:S02]  /*6a50*/  UIADD3 UR36, UP6, UPT, UR22, 0x300, URZ ;  /* 0x0000030016247890 */ /* 0x000fe4000ffde0ff */
[----:B------:R-:W-:Y:S02]  /*6a60*/  UIADD3.X UR25, UPT, UPT, UR5, 0x40004040, URZ, UP1, !UPT ;  /* 0x4000404005197890 */ /* 0x000fe40008ffe4ff */
[----:B------:R-:W-:Y:S01]  /*6a70*/  UIADD3.X UR35, UPT, UPT, UR23, URZ, URZ, UP2, !UPT ;  /* 0x000000ff17237290 */ /* 0x000fe200097fe4ff */
[----:B------:R-:W-:Y:S01]  /*6a80*/  UMOV UR14, 0x1 ;  /* 0x00000001000e7882 */ /* 0x000fe20000000000 */
[----:B------:R-:W-:Y:S01]  /*6a90*/  UMOV UR74, URZ ;  /* 0x000000ff004a7c82 */ /* 0x000fe20008000000 */
[----:B------:R-:W0:Y:S01]  /*6aa0*/  LDCU UR15, c[0x0][0x3f0] ;  /* 0x00007e00ff0f77ac */ /* 0x000e220008000800 */
[----:B------:R-:W1:Y:S01]  /*6ab0*/  LDCU UR16, c[0x0][0x3a8] ;  /* 0x00007500ff1077ac */ /* 0x000e620008000800 */
[----:B------:R-:W-:-:S02]  /*6ac0*/  UIADD3.64 UR38, UPT, UPT, UR20, 0x2, URZ ;  /* 0x0000000214267897 */ /* 0x000fc4000fffe0ff */
[----:B------:R-:W-:Y:S02]  /*6ad0*/  UIADD3.64 UR40, UPT, UPT, UR20, 0x4, URZ ;  /* 0x0000000414287897 */ /* 0x000fe4000fffe0ff */
[----:B------:R-:W-:Y:S02]  /*6ae0*/  UIADD3.64 UR42, UPT, UPT, UR20, 0x3fe, URZ ;  /* 0x000003fe142a7897 */ /* 0x000fe4000fffe0ff */
[----:B------:R-:W-:Y:S02]  /*6af0*/  UIADD3.64 UR44, UPT, UPT, UR20, 0x400, URZ ;  /* 0x00000400142c7897 */ /* 0x000fe4000fffe0ff */
[----:B------:R-:W-:Y:S02]  /*6b00*/  UIADD3.64 UR46, UPT, UPT, UR20, 0x402, URZ ;  /* 0x00000402142e7897 */ /* 0x000fe4000fffe0ff */
[----:B------:R-:W-:Y:S02]  /*6b10*/  UIADD3.64 UR48, UPT, UPT, UR20, 0x404, URZ ;  /* 0x0000040414307897 */ /* 0x000fe4000fffe0ff */
[----:B------:R-:W-:-:S02]  /*6b20*/  UIADD3.X UR29, UPT, UPT, UR23, URZ, URZ, UP5, !UPT ;  /* 0x000000ff171d7290 */ /* 0x000fc4000affe4ff */
[----:B------:R-:W-:Y:S02]  /*6b30*/  UIADD3.X UR31, UPT, UPT, UR23, URZ, URZ, UP4, !UPT ;  /* 0x000000ff171f7290 */ /* 0x000fe4000a7fe4ff */
[----:B------:R-:W-:Y:S02]  /*6b40*/  UIADD3.X UR33, UPT, UPT, UR23, URZ, URZ, UP3, !UPT ;  /* 0x000000ff17217290 */ /* 0x000fe40009ffe4ff */
[----:B------:R-:W-:Y:S02]  /*6b50*/  UIADD3.X UR37, UPT, UPT, UR23, URZ, URZ, UP6, !UPT ;  /* 0x000000ff17257290 */ /* 0x000fe4000b7fe4ff */
[----:B------:R-:W-:Y:S02]  /*6b60*/  UIADD3.64 UR50, UPT, UPT, UR24, 0x2, URZ ;  /* 0x0000000218327897 */ /* 0x000fe4000fffe0ff */
[----:B------:R-:W-:Y:S02]  /*6b70*/  UIADD3.64 UR52, UPT, UPT, UR24, 0x4, URZ ;  /* 0x0000000418347897 */ /* 0x000fe4000fffe0ff */
[----:B------:R-:W-:-:S02]  /*6b80*/  UIADD3.64 UR54, UPT, UPT, UR24, 0x3fe, URZ ;  /* 0x000003fe18367897 */ /* 0x000fc4000fffe0ff */
[----:B------:R-:W-:Y:S02]  /*6b90*/  UIADD3.64 UR56, UPT, UPT, UR24, 0x400, URZ ;  /* 0x0000040018387897 */ /* 0x000fe4000fffe0ff */
[----:B------:R-:W-:Y:S02]  /*6ba0*/  UIADD3.64 UR58, UPT, UPT, UR24, 0x402, URZ ;  /* 0x00000402183a7897 */ /* 0x000fe4000fffe0ff */
[----:B------:R-:W-:Y:S02]  /*6bb0*/  UIADD3.64 UR60, UPT, UPT, UR24, 0x404, URZ ;  /* 0x00000404183c7897 */ /* 0x000fe4000fffe0ff */
[----:B01----:R-:W-:-:S11]  /*6bc0*/  UISETP.NE.U32.AND UP2, UPT, UR62, URZ, UPT ;  /* 0x000000ff3e00728c */ /* 0x003fd6000bf45070 */
.L_x_17:
[----:B------:R-:W2:Y:S04]  /*6bd0*/  LDL.64 R16, [R1+0xc0] ;  /* 0x0000c00001107983 */ /* 0x000ea80000100a00 */
[----:B------:R-:W3:Y:S04]  /*6be0*/  LDL.64 R6, [R1+0xa0] ;  /* 0x0000a00001067983 */ /* 0x000ee80000100a00 */
[----:B------:R-:W4:Y:S04]  /*6bf0*/  LDL.64 R4, [R1+0x80] ;  /* 0x0000800001047983 */ /* 0x000f280000100a00 */
[----:B------:R-:W5:Y:S04]  /*6c00*/  LDL.64 R14, [R1+0x40] ;  /* 0x00004000010e7983 */ /* 0x000f680000100a00 */
[----:B------:R-:W4:Y:S04]  /*6c10*/  LDL.64 R12, [R1+0x20] ;  /* 0x00002000010c7983 */ /* 0x000f280000100a00 */
[----:B------:R-:W5:Y:S04]  /*6c20*/  LDL.64 R8, [R1+0x60] ;  /* 0x0000600001087983 */ /* 0x000f680000100a00 */
[----:B------:R-:W5:Y:S04]  /*6c30*/  LDL.64 R10, [R1] ;  /* 0x00000000010a7983 */ /* 0x000f680000100a00 */
[----:B------:R-:W5:Y:S04]  /*6c40*/  LDL.64 R22, [R1+0x78] ;  /* 0x0000780001167983 */ /* 0x000f680000100a00 */
[----:B------:R-:W5:Y:S04]  /*6c50*/  LDL.64 R24, [R1+0x38] ;  /* 0x0000380001187983 */ /* 0x000f680000100a00 */
[----:B------:R-:W5:Y:S04]  /*6c60*/  LDL.64 R20, [R1+0xb8] ;  /* 0x0000b80001147983 */ /* 0x000f680000100a00 */
[----:B------:R-:W5:Y:S04]  /*6c70*/  LDL.64 R34, [R1+0x98] ;  /* 0x0000980001227983 */ /* 0x000f680000100a00 */
[----:B------:R-:W5:Y:S04]  /*6c80*/  LDL.64 R26, [R1+0x18] ;  /* 0x00001800011a7983 */ /* 0x000f680000100a00 */
[----:B------:R-:W5:Y:S04]  /*6c90*/  LDL.64 R32, [R1+0x58] ;  /* 0x0000580001207983 */ /* 0x000f680000100a00 */
[----:B------:R-:W5:Y:S04]  /*6ca0*/  LDL.64 R248, [R1+0x90] ;  /* 0x0000900001f87983 */ /* 0x000f680000100a00 */
[----:B------:R-:W5:Y:S04]  /*6cb0*/  LDL.64 R244, [R1+0x70] ;  /* 0x0000700001f47983 */ /* 0x000f680000100a00 */
[----:B------:R-:W5:Y:S01]  /*6cc0*/  LDL.64 R234, [R1+0x30] ;  /* 0x0000300001ea7983 */ /* 0x000f620000100a00 */
[----:B--2---:R-:W-:-:S04]  /*6cd0*/  IMAD.WIDE R30, R141, 0x2, R16 ;  /* 0x000000028d1e7825 */ /* 0x004fc800078e0210 */
[C---:B---3--:R-:W-:Y:S02]  /*6ce0*/  IMAD.WIDE R6, R141.reuse, 0x2, R6 ;  /* 0x000000028d067825 */ /* 0x048fe400078e0206 */
[----:B------:R-:W2:Y:S04]  /*6cf0*/  LDG.E.U16 R30, desc[UR18][R30.64] ;  /* 0x000000121e1e7981 */ /* 0x000ea8000c1e1500 */
[----:B------:R5:W3:Y:S01]  /*6d00*/  LDG.E.U16 R31, desc[UR18][R6.64] ;  /* 0x00000012061f7981 */ /* 0x000ae2000c1e1500 */
[----:B----4-:R-:W-:-:S05]  /*6d10*/  IMAD.WIDE R4, R141, 0x2, R4 ;  /* 0x000000028d047825 */ /* 0x010fca00078e0204 */
[----:B------:R0:W4:Y:S01]  /*6d20*/  LDG.E.U16 R29, desc[UR18][R4.64] ;  /* 0x00000012041d7981 */ /* 0x000122000c1e1500 */
[----:B-----5:R-:W-:-:S04]  /*6d30*/  IMAD.WIDE R6, R141, 0x2, R14 ;  /* 0x000000028d067825 */ /* 0x020fc800078e020e */
[C---:B0-----:R-:W-:Y:S02]  /*6d40*/  IMAD.WIDE R4, R141.reuse, 0x2, R12 ;  /* 0x000000028d047825 */ /* 0x041fe400078e020c */
[----:B------:R-:W5:Y:S02]  /*6d50*/  LDG.E.U16 R6, desc[UR18][R6.64] ;  /* 0x0000001206067981 */ /* 0x000f64000c1e1500 */
[----:B------:R-:W-:-:S05]  /*6d60*/  IMAD.WIDE R8, R141, 0x2, R8 ;  /* 0x000000028d087825 */ /* 0x000fca00078e0208 */
[----:B------:R0:W4:Y:S04]  /*6d70*/  LDG.E.U16 R28, desc[UR18][R8.64] ;  /* 0x00000012081c7981 */ /* 0x000128000c1e1500 */
[----:B------:R1:W4:Y:S01]  /*6d80*/  LDG.E.U16 R7, desc[UR18][R4.64] ;  /* 0x0000001204077981 */ /* 0x000322000c1e1500 */
[----:B0-----:R-:W-:-:S04]  /*6d90*/  IMAD.WIDE R8, R141, 0x2, R10 ;  /* 0x000000028d087825 */ /* 0x001fc800078e020a */
[C---:B-1----:R-:W-:Y:S01]  /*6da0*/  IMAD.WIDE R4, R141.reuse, 0x2, R240 ;  /* 0x000000028d047825 */ /* 0x042fe200078e02f0 */
[----:B------:R-:W4:Y:S04]  /*6db0*/  LDG.E.U16 R11, desc[UR18][R8.64] ;  /* 0x00000012080b7981 */ /* 0x000f28000c1e1500 */
[----:B------:R0:W4:Y:S02]  /*6dc0*/  LDG.E.U16 R10, desc[UR18][R4.64] ;  /* 0x00000012040a7981 */ /* 0x000124000c1e1500 */
[----:B0-----:R-:W-:-:S05]  /*6dd0*/  IMAD.WIDE R4, R141, 0x2, R220 ;  /* 0x000000028d047825 */ /* 0x001fca00078e02dc */
[----:B------:R0:W4:Y:S01]  /*6de0*/  LDG.E.U16 R12, desc[UR18][R4.64] ;  /* 0x00000012040c7981 */ /* 0x000122000c1e1500 */
[----:B------:R-:W-:-:S05]  /*6df0*/  IMAD.WIDE R8, R141, 0x2, R228 ;  /* 0x000000028d087825 */ /* 0x000fca00078e02e4 */
[----:B------:R1:W4:Y:S01]  /*6e00*/  LDG.E.U16 R13, desc[UR18][R8.64] ;  /* 0x00000012080d7981 */ /* 0x000322000c1e1500 */
[----:B0-----:R-:W-:-:S05]  /*6e10*/  IMAD.WIDE R4, R141, 0x2, R202 ;  /* 0x000000028d047825 */ /* 0x001fca00078e02ca */
[----:B------:R0:W4:Y:S01]  /*6e20*/  LDG.E.U16 R14, desc[UR18][R4.64] ;  /* 0x00000012040e7981 */ /* 0x000122000c1e1500 */
[----:B-1----:R-:W-:-:S05]  /*6e30*/  IMAD.WIDE R8, R141, 0x2, R212 ;  /* 0x000000028d087825 */ /* 0x002fca00078e02d4 */
[----:B------:R1:W4:Y:S01]  /*6e40*/  LDG.E.U16 R15, desc[UR18][R8.64] ;  /* 0x00000012080f7981 */ /* 0x000322000c1e1500 */
[----:B0-----:R-:W-:-:S05]  /*6e50*/  IMAD.WIDE R4, R141, 0x2, R186 ;  /* 0x000000028d047825 */ /* 0x001fca00078e02ba */
[----:B------:R0:W4:Y:S01]  /*6e60*/  LDG.E.U16 R16, desc[UR18][R4.64] ;  /* 0x0000001204107981 */ /* 0x000122000c1e1500 */
[----:B-1----:R-:W-:-:S05]  /*6e70*/  IMAD.WIDE R8, R141, 0x2, R194 ;  /* 0x000000028d087825 */ /* 0x002fca00078e02c2 */
[----:B------:R1:W4:Y:S01]  /*6e80*/  LDG.E.U16 R17, desc[UR18][R8.64] ;  /* 0x0000001208117981 */ /* 0x000322000c1e1500 */
[----:B0-----:R-:W-:-:S05]  /*6e90*/  IMAD.WIDE R4, R141, 0x2, R166 ;  /* 0x000000028d047825 */ /* 0x001fca00078e02a6 */
[----:B------:R0:W4:Y:S01]  /*6ea0*/  LDG.E.U16 R18, desc[UR18][R4.64] ;  /* 0x0000001204127981 */ /* 0x000122000c1e1500 */
[----:B-1----:R-:W-:-:S04]  /*6eb0*/  IMAD.WIDE R8, R141, 0x2, R178 ;  /* 0x000000028d087825 */ /* 0x002fc800078e02b2 */
[C---:B------:R-:W-:Y:S01]  /*6ec0*/  IMAD.WIDE R20, R141.reuse, 0x2, R20 ;  /* 0x000000028d147825 */ /* 0x040fe200078e0214 */
[----:B------:R1:W4:Y:S03]  /*6ed0*/  LDG.E.U16 R19, desc[UR18][R8.64] ;  /* 0x0000001208137981 */ /* 0x000326000c1e1500 */
[C---:B0-----:R-:W-:Y:S02]  /*6ee0*/  IMAD.WIDE R4, R141.reuse, 0x2, R22 ;  /* 0x000000028d047825 */ /* 0x041fe400078e0216 */
[----:B------:R-:W4:Y:S04]  /*6ef0*/  LDG.E.U16 R21, desc[UR18][R20.64] ;  /* 0x0000001214157981 */ /* 0x000f28000c1e1500 */
[----:B------:R0:W4:Y:S01]  /*6f00*/  LDG.E.U16 R23, desc[UR18][R4.64] ;  /* 0x0000001204177981 */ /* 0x000122000c1e1500 */
[----:B-1----:R-:W-:-:S03]  /*6f10*/  IMAD.WIDE R8, R141, 0x2, R34 ;  /* 0x000000028d087825 */ /* 0x002fc600078e0222 */
[----:B------:R-:W4:Y:S04]  /*6f20*/  LDL.64 R34, [R1+0x10] ;  /* 0x0000100001227983 */ /* 0x000f280000100a00 */
[----:B------:R1:W4:Y:S01]  /*6f30*/  LDG.E.U16 R20, desc[UR18][R8.64] ;  /* 0x0000001208147981 */ /* 0x000322000c1e1500 */
[----:B0-----:R-:W-:-:S05]  /*6f40*/  IMAD.WIDE R4, R141, 0x2, R24 ;  /* 0x000000028d047825 */ /* 0x001fca00078e0218 */
[----:B------:R0:W4:Y:S01]  /*6f50*/  LDG.E.U16 R25, desc[UR18][R4.64] ;  /* 0x0000001204197981 */ /* 0x000122000c1e1500 */
[----:B-1----:R-:W-:-:S03]  /*6f60*/  IMAD.WIDE R8, R141, 0x2, R32 ;  /* 0x000000028d087825 */ /* 0x002fc600078e0220 */
[----:B------:R-:W4:Y:S04]  /*6f70*/  LDL.64 R32, [R1+0x50] ;  /* 0x0000500001207983 */ /* 0x000f280000100a00 */
[----:B------:R-:W4:Y:S01]  /*6f80*/  LDG.E.U16 R22, desc[UR18][R8.64] ;  /* 0x0000001208167981 */ /* 0x000f22000c1e1500 */
[----:B0-----:R-:W-:-:S05]  /*6f90*/  IMAD.WIDE R4, R141, 0x2, R26 ;  /* 0x000000028d047825 */ /* 0x001fca00078e021a */
[----:B------:R0:W4:Y:S02]  /*6fa0*/  LDG.E.U16 R24, desc[UR18][R4.64] ;  /* 0x0000001204187981 */ /* 0x000124000c1e1500 */
[----:B0-----:R-:W-:-:S05]  /*6fb0*/  IMAD.WIDE R4, R141, 0x2, R250 ;  /* 0x000000028d047825 */ /* 0x001fca00078e02fa */
[----:B------:R0:W4:Y:S02]  /*6fc0*/  LDG.E.U16 R27, desc[UR18][R4.64] ;  /* 0x00000012041b7981 */ /* 0x000124000c1e1500 */
[----:B0-----:R-:W-:-:S05]  /*6fd0*/  IMAD.WIDE R4, R141, 0x2, R238 ;  /* 0x000000028d047825 */ /* 0x001fca00078e02ee */
[----:B------:R0:W4:Y:S04]  /*6fe0*/  LDG.E.U16 R26, desc[UR18][R4.64] ;  /* 0x00000012041a7981 */ /* 0x000128000c1e1500 */
[----:B--2---:R-:W-:Y:S04]  /*6ff0*/  STS.U16 [R0+UR7+0x8000], R30 ;  /* 0x0080001e00007988 */ /* 0x004fe80008000407 */
[----:B---3--:R1:W-:Y:S04]  /*7000*/  STS.U16 [R0+UR7+0x8400], R31 ;  /* 0x0084001f00007988 */ /* 0x0083e80008000407 */
[----:B-1----:R-:W2:Y:S01]  /*7010*/  LDL.64 R30, [R1+0xb0] ;  /* 0x0000b000011e7983 */ /* 0x002ea20000100a00 */
[----:B0-----:R-:W-:-:S04]  /*7020*/  IMAD.WIDE R4, R141, 0x2, R226 ;  /* 0x000000028d047825 */ /* 0x001fc800078e02e2 */
[C---:B------:R-:W-:Y:S02]  /*7030*/  IMAD.WIDE R8, R141.reuse, 0x2, R218 ;  /* 0x000000028d087825 */ /* 0x040fe400078e02da */
[----:B------:R-:W3:Y:S04]  /*7040*/  LDG.E.U16 R4, desc[UR18][R4.64] ;  /* 0x0000001204047981 */ /* 0x000ee8000c1e1500 */
[----:B------:R0:W3:Y:S02]  /*7050*/  LDG.E.U16 R5, desc[UR18][R8.64] ;  /* 0x0000001208057981 */ /* 0x0000e4000c1e1500 */
[C---:B0-----:R-:W-:Y:S02]  /*7060*/  IMAD.WIDE R8, R141.reuse, 0x2, R192 ;  /* 0x000000028d087825 */ /* 0x041fe400078e02c0 */
[----:B-----5:R-:W-:Y:S04]  /*7070*/  STS.U16 [R0+UR7+0x9000], R6 ;  /* 0x0090000600007988 */ /* 0x020fe80008000407 */
[----:B------:R-:W5:Y:S04]  /*7080*/  LDG.E.U16 R8, desc[UR18][R8.64] ;  /* 0x0000001208087981 */ /* 0x000f68000c1e1500 */
[----:B----4-:R0:W-:Y:S04]  /*7090*/  STS.U16 [R0+UR7+0x9400], R7 ;  /* 0x0094000700007988 */ /* 0x0101e80008000407 */
[----:B------:R-:W-:Y:S04]  /*70a0*/  STS.U16 [R0+UR7+0xa400], R12 ;  /* 0x00a4000c00007988 */ /* 0x000fe80008000407 */
[----:B------:R1:W-:Y:S01]  /*70b0*/  STS.U16 [R0+UR7+0xa000], R13 ;  /* 0x00a0000d00007988 */ /* 0x0003e20008000407 */
[----:B0-----:R-:W-:-:S03]  /*70c0*/  IMAD.WIDE R6, R141, 0x2, R210 ;  /* 0x000000028d067825 */ /* 0x001fc600078e02d2 */
[----:B------:R-:W-:Y:S04]  /*70d0*/  STS.U16 [R0+UR7+0x9800], R11 ;  /* 0x0098000b00007988 */ /* 0x000fe80008000407 */
[----:B------:R0:W-:Y:S01]  /*70e0*/  STS.U16 [R0+UR7+0x9c00], R10 ;  /* 0x009c000a00007988 */ /* 0x0001e20008000407 */
[----:B-1----:R-:W-:-:S03]  /*70f0*/  IMAD.WIDE R12, R141, 0x2, R184 ;  /* 0x000000028d0c7825 */ /* 0x002fc600078e02b8 */
[----:B------:R-:W-:Y:S04]  /*7100*/  STS.U16 [R0+UR7+0x8800], R29 ;  /* 0x0088001d00007988 */ /* 0x000fe80008000407 */
[----:B------:R-:W4:Y:S01]  /*7110*/  LDG.E.U16 R9, desc[UR18][R12.64] ;  /* 0x000000120c097981 */ /* 0x000f22000c1e1500 */
[----:B0-----:R-:W-:-:S03]  /*7120*/  IMAD.WIDE R10, R141, 0x2, R200 ;  /* 0x000000028d0a7825 */ /* 0x001fc600078e02c8 */
[----:B------:R-:W-:Y:S04]  /*7130*/  STS.U16 [R0+UR7+0x8c00], R28 ;  /* 0x008c001c00007988 */ /* 0x000fe80008000407 */
[----:B------:R-:W-:Y:S04]  /*7140*/  STS.U16 [R0+UR7+0xa800], R15 ;  /* 0x00a8000f00007988 */ /* 0x000fe80008000407 */
[----:B------:R-:W-:Y:S04]  /*7150*/  STS.U16 [R0+UR7+0xac00], R14 ;  /* 0x00ac000e00007988 */ /* 0x000fe80008000407 */
[----:B------:R-:W-:Y:S04]  /*7160*/  STS.U16 [R0+UR7+0xb000], R17 ;  /* 0x00b0001100007988 */ /* 0x000fe80008000407 */
[----:B------:R0:W-:Y:S04]  /*7170*/  STS.U16 [R0+UR7+0xb400], R16 ;  /* 0x00b4001000007988 */ /* 0x0001e80008000407 */
[----:B------:R-:W-:Y:S04]  /*7180*/  STS.U16 [R0+UR7+0xbc00], R18 ;  /* 0x00bc001200007988 */ /* 0x000fe80008000407 */
[----:B------:R-:W3:Y:S04]  /*7190*/  LDG.E.U16 R6, desc[UR18][R6.64] ;  /* 0x0000001206067981 */ /* 0x000ee8000c1e1500 */
[----:B------:R1:W-:Y:S01]  /*71a0*/  STS.U16 [R0+UR7+0xb800], R19 ;  /* 0x00b8001300007988 */ /* 0x0003e20008000407 */
[----:B0-----:R-:W-:-:S03]  /*71b0*/  IMAD.WIDE R16, R141, 0x2, R248 ;  /* 0x000000028d107825 */ /* 0x001fc600078e02f8 */
[----:B------:R-:W3:Y:S01]  /*71c0*/  LDL.64 R248, [R1+0x88] ;  /* 0x0000880001f87983 */ /* 0x000ee20000100a00 */
[----:B------:R-:W-:-:S03]  /*71d0*/  IMAD.WIDE R14, R141, 0x2, R164 ;  /* 0x000000028d0e7825 */ /* 0x000fc600078e02a4 */
[----:B------:R0:W3:Y:S01]  /*71e0*/  LDG.E.U16 R7, desc[UR18][R10.64] ;  /* 0x000000120a077981 */ /* 0x0000e2000c1e1500 */
[----:B-1----:R-:W-:Y:S01]  /*71f0*/  IMAD.WIDE R18, R141, 0x2, R32 ;  /* 0x000000028d127825 */ /* 0x002fe200078e0220 */
[----:B------:R-:W-:-:S05]  /*7200*/  LOP3.LUT R32, R0, 0x20, RZ, 0x3c, !PT ;  /* 0x0000002000207812 */ /* 0x000fca00078e3cff */
[----:B------:R-:W-:Y:S04]  /*7210*/  STS.U16 [R32+UR7+0x8100], R21 ;  /* 0x0081001520007988 */ /* 0x000fe80008000407 */
[----:B------:R-:W-:Y:S01]  /*7220*/  STS.U16 [R32+UR7+0x8500], R20 ;  /* 0x0085001420007988 */ /* 0x000fe20008000407 */
[----:B0-----:R-:W-:-:S03]  /*7230*/  IMAD.WIDE R10, R141, 0x2, R176 ;  /* 0x000000028d0a7825 */ /* 0x001fc600078e02b0 */
[----:B------:R-:W-:Y:S04]  /*7240*/  STS.U16 [R32+UR7+0x8900], R23 ;  /* 0x0089001720007988 */ /* 0x000fe80008000407 */
[----:B------:R-:W-:Y:S04]  /*7250*/  STS.U16 [R32+UR7+0x8d00], R22 ;  /* 0x008d001620007988 */ /* 0x000fe80008000407 */
[----:B------:R-:W-:Y:S04]  /*7260*/  STS.U16 [R32+UR7+0x9100], R25 ;  /* 0x0091001920007988 */ /* 0x000fe80008000407 */
[----:B------:R-:W-:Y:S04]  /*7270*/  STS.U16 [R32+UR7+0x9500], R24 ;  /* 0x0095001820007988 */ /* 0x000fe80008000407 */
[----:B------:R-:W-:Y:S04]  /*7280*/  STS.U16 [R32+UR7+0x9900], R27 ;  /* 0x0099001b20007988 */ /* 0x000fe80008000407 */
[----:B------:R-:W3:Y:S04]  /*7290*/  LDG.E.U16 R10, desc[UR18][R10.64] ;  /* 0x000000120a0a7981 */ /* 0x000ee8000c1e1500 */
[----:B------:R0:W-:Y:S04]  /*72a0*/  STS.U16 [R32+UR7+0x9d00], R26 ;  /* 0x009d001a20007988 */ /* 0x0001e80008000407 */
[----:B------:R1:W3:Y:S04]  /*72b0*/  LDG.E.U16 R11, desc[UR18][R14.64] ;  /* 0x000000120e0b7981 */ /* 0x0002e8000c1e1500 */
[----:B0-----:R-:W3:Y:S01]  /*72c0*/  LDL.64 R32, [R1+0x68] ;  /* 0x0000680001207983 */ /* 0x001ee20000100a00 */
[----:B-1----:R-:W-:-:S03]  /*72d0*/  IMAD.WIDE R14, R141, 0x2, R244 ;  /* 0x000000028d0e7825 */ /* 0x002fc600078e02f4 */
[----:B------:R-:W3:Y:S01]  /*72e0*/  LDL.64 R244, [R1+0x48] ;  /* 0x0000480001f47983 */ /* 0x000ee20000100a00 */
[----:B------:R-:W-:-:S03]  /*72f0*/  IMAD.WIDE R20, R141, 0x2, R34 ;  /* 0x000000028d147825 */ /* 0x000fc600078e0222 */
[----:B------:R-:W3:Y:S04]  /*7300*/  LDL.64 R34, [R1+0x28] ;  /* 0x0000280001227983 */ /* 0x000ee80000100a00 */
[----:B------:R-:W3:Y:S01]  /*7310*/  LDG.E.U16 R14, desc[UR18][R14.64] ;  /* 0x000000120e0e7981 */ /* 0x000ee2000c1e1500 */
[----:B--2---:R-:W-:-:S03]  /*7320*/  IMAD.WIDE R12, R141, 0x2, R30 ;  /* 0x000000028d0c7825 */ /* 0x004fc600078e021e */
[----:B------:R-:W2:Y:S04]  /*7330*/  LDG.E.U16 R15, desc[UR18][R18.64] ;  /* 0x00000012120f7981 */ /* 0x000ea8000c1e1500 */
[----:B------:R-:W2:Y:S04]  /*7340*/  LDL.64 R30, [R1+0xa8] ;  /* 0x0000a800011e7983 */ /* 0x000ea80000100a00 */
[----:B------:R-:W3:Y:S04]  /*7350*/  LDG.E.U16 R12, desc[UR18][R12.64] ;  /* 0x000000120c0c7981 */ /* 0x000ee8000c1e1500 */
[----:B------:R0:W3:Y:S02]  /*7360*/  LDG.E.U16 R13, desc[UR18][R16.64] ;  /* 0x00000012100d7981 */ /* 0x0000e4000c1e1500 */
[----:B0-----:R-:W-:-:S02]  /*7370*/  IMAD.WIDE R16, R141, 0x2, R234 ;  /* 0x000000028d107825 */ /* 0x001fc400078e02ea */
[----:B------:R-:W4:Y:S02]  /*7380*/  LDL.64 R234, [R1+0x8] ;  /* 0x0000080001ea7983 */ /* 0x000f240000100a00 */
[C---:B------:R-:W-:Y:S02]  /*7390*/  IMAD.WIDE R18, R141.reuse, 0x2, R246 ;  /* 0x000000028d127825 */ /* 0x040fe400078e02f6 */
[----:B------:R-:W4:Y:S02]  /*73a0*/  LDG.E.U16 R16, desc[UR18][R16.64] ;  /* 0x0000001210107981 */ /* 0x000f24000c1e1500 */
[C---:B------:R-:W-:Y:S02]  /*73b0*/  IMAD.WIDE R22, R141.reuse, 0x2, R236 ;  /* 0x000000028d167825 */ /* 0x040fe400078e02ec */
[----:B------:R-:W4:Y:S02]  /*73c0*/  LDG.E.U16 R18, desc[UR18][R18.64] ;  /* 0x0000001212127981 */ /* 0x000f24000c1e1500 */
[----:B------:R-:W-:-:S02]  /*73d0*/  IMAD.WIDE R24, R141, 0x2, R216 ;  /* 0x000000028d187825 */ /* 0x000fc400078e02d8 */
[----:B------:R0:W4:Y:S02]  /*73e0*/  LDG.E.U16 R17, desc[UR18][R20.64] ;  /* 0x0000001214117981 */ /* 0x000124000c1e1500 */
[C---:B------:R-:W-:Y:S02]  /*73f0*/  IMAD.WIDE R26, R141.reuse, 0x2, R198 ;  /* 0x000000028d1a7825 */ /* 0x040fe400078e02c6 */
[----:B------:R1:W4:Y:S02]  /*7400*/  LDG.E.U16 R19, desc[UR18][R22.64] ;  /* 0x0000001216137981 */ /* 0x000324000c1e1500 */
[----:B0-----:R-:W-:-:S04]  /*7410*/  IMAD.WIDE R20, R141, 0x2, R224 ;  /* 0x000000028d147825 */ /* 0x001fc800078e02e0 */
[C---:B-1----:R-:W-:Y:S02]  /*7420*/  IMAD.WIDE R22, R141.reuse, 0x2, R208 ;  /* 0x000000028d167825 */ /* 0x042fe400078e02d0 */
[----:B------:R-:W4:Y:S04]  /*7430*/  LDG.E.U16 R20, desc[UR18][R20.64] ;  /* 0x0000001214147981 */ /* 0x000f28000c1e1500 */
[----:B------:R-:W4:Y:S04]  /*7440*/  LDG.E.U16 R22, desc[UR18][R22.64] ;  /* 0x0000001216167981 */ /* 0x000f28000c1e1500 */
[----:B------:R0:W4:Y:S04]  /*7450*/  LDG.E.U16 R21, desc[UR18][R24.64] ;  /* 0x0000001218157981 */ /* 0x000128000c1e1500 */
[----:B------:R1:W4:Y:S01]  /*7460*/  LDG.E.U16 R23, desc[UR18][R26.64] ;  /* 0x000000121a177981 */ /* 0x000322000c1e1500 */
[----:B0-----:R-:W-:-:S04]  /*7470*/  IMAD.WIDE R24, R141, 0x2, R190 ;  /* 0x000000028d187825 */ /* 0x001fc800078e02be */
[C---:B-1----:R-:W-:Y:S02]  /*7480*/  IMAD.WIDE R26, R141.reuse, 0x2, R182 ;  /* 0x000000028d1a7825 */ /* 0x042fe400078e02b6 */
[----:B------:R-:W5:Y:S02]  /*7490*/  LDG.E.U16 R24, desc[UR18][R24.64] ;  /* 0x0000001218187981 */ /* 0x000f64000c1e1500 */
[C---:B------:R-:W-:Y:S02]  /*74a0*/  IMAD.WIDE R28, R141.reuse, 0x2, R162 ;  /* 0x000000028d1c7825 */ /* 0x040fe400078e02a2 */
[----:B------:R0:W5:Y:S02]  /*74b0*/  LDG.E.U16 R25, desc[UR18][R26.64] ;  /* 0x000000121a197981 */ /* 0x000164000c1e1500 */
[----:B0-----:R-:W-:-:S06]  /*74c0*/  IMAD.WIDE R26, R141, 0x2, R174 ;  /* 0x000000028d1a7825 */ /* 0x001fcc00078e02ae */
[----:B------:R-:W5:Y:S04]  /*74d0*/  LDG.E.U16 R26, desc[UR18][R26.64] ;  /* 0x000000121a1a7981 */ /* 0x000f68000c1e1500 */
[----:B------:R2:W5:Y:S02]  /*74e0*/  LDG.E.U16 R27, desc[UR18][R28.64] ;  /* 0x000000121c1b7981 */ /* 0x000564000c1e1500 */
[----:B--2---:R-:W-:-:S05]  /*74f0*/  IMAD.WIDE R28, R141, 0x2, R30 ;  /* 0x000000028d1c7825 */ /* 0x004fca00078e021e */
[----:B------:R3:W2:Y:S02]  /*7500*/  LDG.E.U16 R30, desc[UR18][R28.64] ;  /* 0x000000121c1e7981 */ /* 0x0006a4000c1e1500 */
[----:B---3--:R-:W-:-:S05]  /*7510*/  IMAD.WIDE R28, R141, 0x2, R248 ;  /* 0x000000028d1c7825 */ /* 0x008fca00078e02f8 */
[----:B------:R0:W3:Y:S02]  /*7520*/  LDG.E.U16 R31, desc[UR18][R28.64] ;  /* 0x000000121c1f7981 */ /* 0x0000e4000c1e1500 */
[----:B0-----:R-:W-:-:S05]  /*7530*/  IMAD.WIDE R28, R141, 0x2, R32 ;  /* 0x000000028d1c7825 */ /* 0x001fca00078e0220 */
[----:B------:R0:W2:Y:S02]  /*7540*/  LDG.E.U16 R32, desc[UR18][R28.64] ;  /* 0x000000121c207981 */ /* 0x0000a4000c1e1500 */
[----:B0-----:R-:W-:-:S05]  /*7550*/  IMAD.WIDE R28, R141, 0x2, R244 ;  /* 0x000000028d1c7825 */ /* 0x001fca00078e02f4 */
[----:B------:R0:W2:Y:S02]  /*7560*/  LDG.E.U16 R33, desc[UR18][R28.64] ;  /* 0x000000121c217981 */ /* 0x0000a4000c1e1500 */
[----:B0-----:R-:W-:-:S05]  /*7570*/  IMAD.WIDE R28, R141, 0x2, R34 ;  /* 0x000000028d1c7825 */ /* 0x001fca00078e0222 */
[----:B------:R4:W3:Y:S02]  /*7580*/  LDG.E.U16 R34, desc[UR18][R28.64] ;  /* 0x000000121c227981 */ /* 0x0008e4000c1e1500 */
[----:B----4-:R-:W-:-:S05]  /*7590*/  IMAD.WIDE R28, R141, 0x2, R234 ;  /* 0x000000028d1c7825 */ /* 0x010fca00078e02ea */
[----:B------:R0:W4:Y:S02]  /*75a0*/  LDG.E.U16 R35, desc[UR18][R28.64] ;  /* 0x000000121c237981 */ /* 0x000124000c1e1500 */
[----:B0-----:R-:W-:-:S05]  /*75b0*/  IMAD.WIDE R28, R141, 0x2, R242 ;  /* 0x000000028d1c7825 */ /* 0x001fca00078e02f2 */
        /* <DEDUP_REMOVED lines=17> */
[----:B0-----:R-:W-:-:S06]  /*76d0*/  IMAD.WIDE R28, R141, 0x2, R160 ;  /* 0x000000028d1c7825 */ /* 0x001fcc00078e02a0 */
[----:B------:R0:W4:Y:S02]  /*76e0*/  LDG.E.U16 R28, desc[UR18][R28.64] ;  /* 0x000000121c1c7981 */ /* 0x000124000c1e1500 */
[----:B0-----:R-:W-:-:S05]  /*76f0*/  LOP3.LUT R29, R0, 0x20, RZ, 0x3c, !PT ;  /* 0x00000020001d7812 */ /* 0x001fca00078e3cff */
[----:B------:R0:W-:Y:S02]  /*7700*/  STS.U16 [R29+UR7+0xa100], R4 ;  /* 0x00a100041d007988 */ /* 0x0001e40008000407 */
[C---:B0-----:R-:W-:Y:S02]  /*7710*/  LOP3.LUT R4, R0.reuse, 0x20, RZ, 0x3c, !PT ;  /* 0x0000002000047812 */ /* 0x041fe400078e3cff */
[----:B------:R-:W-:-:S03]  /*7720*/  LOP3.LUT R29, R0, 0x40, RZ, 0x3c, !PT ;  /* 0x00000040001d7812 */ /* 0x000fc600078e3cff */
[----:B------:R0:W-:Y:S04]  /*7730*/  STS.U16 [R4+UR7+0xa500], R5 ;  /* 0x00a5000504007988 */ /* 0x0001e80008000407 */
[----:B------:R0:W-:Y:S04]  /*7740*/  STS.U16 [R4+UR7+0xa900], R6 ;  /* 0x00a9000604007988 */ /* 0x0001e80008000407 */
[----:B------:R0:W-:Y:S04]  /*7750*/  STS.U16 [R4+UR7+0xad00], R7 ;  /* 0x00ad000704007988 */ /* 0x0001e80008000407 */
[----:B-----5:R0:W-:Y:S04]  /*7760*/  STS.U16 [R4+UR7+0xb100], R8 ;  /* 0x00b1000804007988 */ /* 0x0201e80008000407 */
[----:B------:R0:W-:Y:S04]  /*7770*/  STS.U16 [R4+UR7+0xb500], R9 ;  /* 0x00b5000904007988 */ /* 0x0001e80008000407 */
[----:B------:R0:W-:Y:S04]  /*7780*/  STS.U16 [R4+UR7+0xb900], R10 ;  /* 0x00b9000a04007988 */ /* 0x0001e80008000407 */
[----:B------:R0:W-:Y:S04]  /*7790*/  STS.U16 [R4+UR7+0xbd00], R11 ;  /* 0x00bd000b04007988 */ /* 0x0001e80008000407 */
[----:B------:R0:W-:Y:S01]  /*77a0*/  STS.U16 [R29+UR7+0x8200], R12 ;  /* 0x0082000c1d007988 */ /* 0x0001e20008000407 */
[----:B------:R-:W-:-:S03]  /*77b0*/  UMOV UR4, 0x1 ;  /* 0x0000000100047882 */ /* 0x000fc60000000000 */
[----:B------:R0:W-:Y:S04]  /*77c0*/  STS.U16 [R29+UR7+0x8600], R13 ;  /* 0x0086000d1d007988 */ /* 0x0001e80008000407 */
[----:B------:R0:W-:Y:S01]  /*77d0*/  STS.U16 [R29+UR7+0x8a00], R14 ;  /* 0x008a000e1d007988 */ /* 0x0001e20008000407 */
[----:B------:R-:W-:-:S04]  /*77e0*/  @!UP0 UIADD3 UR4, UPT, UPT, -UR4, 0x100000, URZ ;  /* 0x0010000004048890 */ /* 0x000fc8000fffe1ff */
[----:B------:R-:W-:Y:S02]  /*77f0*/  @!UP0 USHF.L.U32 UR5, UR4, 0xb, URZ ;  /* 0x0000000b04058899 */ /* 0x000fe400080006ff */
[----:B------:R-:W-:Y:S01]  /*7800*/  @!UP0 USHF.L.U32 UR4, UR4, 0x1, URZ ;  /* 0x0000000104048899 */ /* 0x000fe200080006ff */
[----:B------:R0:W-:Y:S04]  /*7810*/  STS.U16 [R29+UR7+0x8e00], R15 ;  /* 0x008e000f1d007988 */ /* 0x0001e80008000407 */
[----:B------:R0:W-:Y:S04]  /*7820*/  STS.U16 [R29+UR7+0x9200], R16 ;  /* 0x009200101d007988 */ /* 0x0001e80008000407 */
[----:B------:R0:W-:Y:S04]  /*7830*/  STS.U16 [R29+UR7+0x9600], R17 ;  /* 0x009600111d007988 */ /* 0x0001e80008000407 */
[----:B------:R0:W-:Y:S04]  /*7840*/  STS.U16 [R29+UR7+0x9a00], R18 ;  /* 0x009a00121d007988 */ /* 0x0001e80008000407 */
[----:B------:R0:W-:Y:S04]  /*7850*/  STS.U16 [R29+UR7+0x9e00], R19 ;  /* 0x009e00131d007988 */ /* 0x0001e80008000407 */
        /* <DEDUP_REMOVED lines=8> */
[----:B------:R0:W-:Y:S04]  /*78e0*/  STS.U16 [R29+UR7+0xbe00], R27 ;  /* 0x00be001b1d007988 */ /* 0x0001e80008000407 */
[----:B--2---:R0:W-:Y:S04]  /*78f0*/  STS.U16 [R232+UR7+0x8300], R30 ;  /* 0x0083001ee8007988 */ /* 0x0041e80008000407 */
[----:B---3--:R0:W-:Y:S04]  /*7900*/  STS.U16 [R232+UR7+0x8700], R31 ;  /* 0x0087001fe8007988 */ /* 0x0081e80008000407 */
[----:B------:R0:W-:Y:S04]  /*7910*/  STS.U16 [R232+UR7+0x8b00], R32 ;  /* 0x008b0020e8007988 */ /* 0x0001e80008000407 */
[----:B------:R0:W-:Y:S04]  /*7920*/  STS.U16 [R232+UR7+0x8f00], R33 ;  /* 0x008f0021e8007988 */ /* 0x0001e80008000407 */
[----:B------:R0:W-:Y:S04]  /*7930*/  STS.U16 [R232+UR7+0x9300], R34 ;  /* 0x00930022e8007988 */ /* 0x0001e80008000407 */
        /* <DEDUP_REMOVED lines=11> */
[----:B------:R1:W-:Y:S06]  /*79f0*/  MEMBAR.ALL.CTA ;  /* 0x0000000000007992 */ /* 0x0003ec0000008000 */
[----:B-1----:R-:W-:Y:S04]  /*7a00*/  FENCE.VIEW.ASYNC.S ;  /* 0x00000000000073c6 */ /* 0x002fe80000000000 */
[----:B------:R-:W1:Y:S02]  /*7a10*/  FENCE.VIEW.ASYNC.S ;  /* 0x00000000000073c6 */ /* 0x000e640000000000 */
[----:B-1----:R0:W1:Y:S02]  /*7a20*/  @!UP1 SYNCS.EXCH.64 URZ, [UR7+0x1c010], UR4 ;  /* 0x01c0100407ff95b2 */ /* 0x0020640008000100 */
[----:B-1----:R-:W-:Y:S06]  /*7a30*/  BAR.SYNC.DEFER_BLOCKING 0x0 ;  /* 0x0000000000007b1d */ /* 0x002fec0000010000 */
[----:B0-----:R-:W-:Y:S05]  /*7a40*/  BRA.U UP2, `(.L_x_13) ;  /* 0x0000000102747547 */ /* 0x001fea000b800000 */
[----:B------:R-:W-:Y:S01]  /*7a50*/  UMOV UR62, UR67 ;  /* 0x00000043003e7c82 */ /* 0x000fe20008000000 */
[----:B------:R-:W-:Y:S01]  /*7a60*/  UMOV UR63, 0x40004040 ;  /* 0x40004040003f7882 */ /* 0x000fe20000000000 */
[----:B------:R-:W-:Y:S01]  /*7a70*/  UMOV UR64, UR17 ;  /* 0x0000001100407c82 */ /* 0x000fe20008000000 */
[----:B------:R-:W-:Y:S01]  /*7a80*/  UMOV UR65, 0x40004040 ;  /* 0x4000404000417882 */ /* 0x000fe20000000000 */
[----:B------:R-:W-:Y:S01]  /*7a90*/  UMOV UR76, 0x0 ;  /* 0x00000000004c7882 */ /* 0x000fe20000000000 */
[----:B------:R-:W-:Y:S01]  /*7aa0*/  UMOV UR77, 0x4208010 ;  /* 0x04208010004d7882 */ /* 0x000fe20000000000 */
[----:B------:R-:W-:Y:S01]  /*7ab0*/  UIADD3 UR4, UPT, UPT, UR7, 0x1c010, URZ ;  /* 0x0001c01007047890 */ /* 0x000fe2000fffe0ff */
[----:B------:R0:W-:Y:S01]  /*7ac0*/  UTCHMMA gdesc[UR62], gdesc[UR64], tmem[UR11], tmem[UR76], idesc[UR77], !UPT ;  /* 0x00ff4c403e0075ea */ /* 0x0001e2000f80000b */
[----:B------:R-:W-:Y:S01]  /*7ad0*/  UMOV UR68, 0x0 ;  /* 0x0000000000447882 */ /* 0x000fe20000000000 */
[----:B------:R-:W-:Y:S01]  /*7ae0*/  UMOV UR69, 0x4208010 ;  /* 0x0420801000457882 */ /* 0x000fe20000000000 */
[----:B------:R-:W-:Y:S01]  /*7af0*/  UMOV UR72, 0x0 ;  /* 0x0000000000487882 */ /* 0x000fe20000000000 */
[----:B------:R1:W-:Y:S01]  /*7b00*/  UTCHMMA gdesc[UR22], gdesc[UR20], tmem[UR11], tmem[UR68], idesc[UR69], UPT ;  /* 0x00ff4414160075ea */ /* 0x0003e2000b80000b */
[----:B------:R-:W-:Y:S01]  /*7b10*/  UMOV UR73, 0x4208010 ;  /* 0x0420801000497882 */ /* 0x000fe20000000000 */
[----:B------:R-:W-:Y:S01]  /*7b20*/  UMOV UR70, 0x0 ;  /* 0x0000000000467882 */ /* 0x000fe20000000000 */
[----:B------:R-:W-:Y:S01]  /*7b30*/  UMOV UR71, 0x4208010 ;  /* 0x0420801000477882 */ /* 0x000fe20000000000 */
[----:B------:R-:W-:Y:S01]  /*7b40*/  UMOV UR5, URZ ;  /* 0x000000ff00057c82 */ /* 0x000fe20008000000 */
[----:B0-----:R-:W-:Y:S01]  /*7b50*/  UMOV UR64, 0x0 ;  /* 0x0000000000407882 */ /* 0x001fe20000000000 */
[----:B------:R-:W-:Y:S01]  /*7b60*/  UMOV UR65, 0x4208010 ;  /* 0x0420801000417882 */ /* 0x000fe20000000000 */
[----:B------:R-:W-:Y:S01]  /*7b70*/  UMOV UR62, 0x0 ;  /* 0x00000000003e7882 */ /* 0x000fe20000000000 */
[----:B------:R-:W-:Y:S01]  /*7b80*/  UMOV UR63, 0x4208010 ;  /* 0x04208010003f7882 */ /* 0x000fe20000000000 */
[----:B------:R1:W-:Y:S01]  /*7b90*/  UTCHMMA gdesc[UR26], gdesc[UR38], tmem[UR11], tmem[UR64], idesc[UR65], UPT ;  /* 0x00ff40261a0075ea */ /* 0x0003e2000b80000b */
[----:B------:R1:W-:Y:S01]  /*7ba0*/  UTCHMMA gdesc[UR28], gdesc[UR40], tmem[UR11], tmem[UR76], idesc[UR77], UPT ;  /* 0x00ff4c281c0075ea */ /* 0x0003e2000b80000b */
[----:B------:R1:W-:Y:S01]  /*7bb0*/  UTCHMMA gdesc[UR30], gdesc[UR42], tmem[UR11], tmem[UR62], idesc[UR63], UPT ;  /* 0x00ff3e2a1e0075ea */ /* 0x0003e2000b80000b */
[----:B------:R1:W-:Y:S01]  /*7bc0*/  UTCHMMA gdesc[UR32], gdesc[UR44], tmem[UR11], tmem[UR72], idesc[UR73], UPT ;  /* 0x00ff482c200075ea */ /* 0x0003e2000b80000b */
[----:B------:R-:W-:Y:S01]  /*7bd0*/  UMOV UR4, UR4 ;  /* 0x0000000400047c82 */ /* 0x000fe20008000000 */
[----:B------:R1:W-:Y:S01]  /*7be0*/  UTCHMMA gdesc[UR34], gdesc[UR46], tmem[UR11], tmem[UR70], idesc[UR71], UPT ;  /* 0x00ff462e220075ea */ /* 0x0003e2000b80000b */
[----:B------:R1:W-:Y:S01]  /*7bf0*/  UTCHMMA gdesc[UR36], gdesc[UR48], tmem[UR11], tmem[UR68], idesc[UR69], UPT ;  /* 0x00ff4430240075ea */ /* 0x0003e2000b80000b */
[----:B------:R1:W-:Y:S01]  /*7c00*/  UTCBAR [UR4], URZ ;  /* 0x000000ff040073e9 */ /* 0x0003e200080000ff */
[----:B------:R-:W-:Y:S01]  /*7c10*/  NOP ;  /* 0x0000000000007918 */ /* 0x000fe20000000000 */
.L_x_13:
[----:B------:R-:W0:Y:S02]  /*7c20*/  SYNCS.PHASECHK.TRANS64.TRYWAIT P3, [UR7+0x1c010], RZ ;  /* 0x01c010ffff0075a7 */ /* 0x000e240008061107 */
[----:B0-----:R-:W-:Y:S05]  /*7c30*/  @!P3 BRA `(.L_x_14) ;  /* 0x0000003800ccb947 */ /* 0x001fea0003800000 */
.L_x_23:
[----:B------:R-:W-:Y:S06]  /*7c40*/  BAR.SYNC.DEFER_BLOCKING 0x0 ;  /* 0x0000000000007b1d */ /* 0x000fec0000010000 */
[----:B------:R-:W-:Y:S01]  /*7c50*/  LDTM.16dp32bit_t0_t15.x32 R4, tmem[UR9+0x100000] ;  /* 0x10000009000479ee */ /* 0x000fe20008a80000 */
[----:B------:R-:W0:Y:S01]  /*7c60*/  LDTM.16dp32bit_t16_t31.x32 R4, tmem[UR9+0x100020] ;  /* 0x10002009000479ee */ /* 0x000e220008aa0000 */
[----:B------:R-:W2:Y:S01]  /*7c70*/  S2R R244, SR_TID.X ;  /* 0x0000000000f47919 */ /* 0x000ea20000002100 */
[----:B------:R-:W3:Y:S01]  /*7c80*/  LDL.64 R248, [R1+0xc8] ;  /* 0x0000c80001f87983 */ /* 0x000ee20000100a00 */
[----:B------:R-:W4:Y:S01]  /*7c90*/  @!P2 SYNCS.CCTL.IV [UR7+0x1c010] ;  /* 0x01c01000ff00a9b1 */ /* 0x000f220008000007 */
[----:B------:R-:W-:Y:S01]  /*7ca0*/  NOP ;  /* 0x0000000000007918 */ /* 0x000fe20000000000 */
[----:B0-----:R-:W-:Y:S01]  /*7cb0*/  FMUL R140, R4, UR16 ;  /* 0x00000010048c7c20 */ /* 0x001fe20008400000 */
[----:B------:R-:W-:Y:S01]  /*7cc0*/  FMUL R233, R5, UR16 ;  /* 0x0000001005e97c20 */ /* 0x000fe20008400000 */
[----:B------:R-:W-:-:S05]  /*7cd0*/  FMUL R234, R6, UR16 ;  /* 0x0000001006ea7c20 */ /* 0x000fca0008400000 */
[----:B------:R-:W-:Y:S01]  /*7ce0*/  FMNMX3 R140, R140, R233, R234, !PT ;  /* 0x000000e98c8c7276 */ /* 0x000fe200078000ea */
[----:B------:R-:W-:Y:S01]  /*7cf0*/  FMUL R233, R7, UR16 ;  /* 0x0000001007e97c20 */ /* 0x000fe20008400000 */
[----:B------:R-:W-:Y:S01]  /*7d00*/  FMUL R234, R8, UR16 ;  /* 0x0000001008ea7c20 */ /* 0x000fe20008400000 */
[----:B--2---:R-:W-:-:S04]  /*7d10*/  LOP3.LUT R235, R244, 0x60, RZ, 0xc0, !PT ;  /* 0x00000060f4eb7812 */ /* 0x004fc800078ec0ff */
[----:B------:R-:W-:Y:S01]  /*7d20*/  FMNMX3 R140, R140, R233, R234, !PT ;  /* 0x000000e98c8c7276 */ /* 0x000fe200078000ea */
[----:B------:R-:W-:Y:S01]  /*7d30*/  FMUL R233, R9, UR16 ;  /* 0x0000001009e97c20 */ /* 0x000fe20008400000 */
[----:B------:R-:W-:-:S05]  /*7d40*/  FMUL R234, R10, UR16 ;  /* 0x000000100aea7c20 */ /* 0x000fca0008400000 */
        /* <DEDUP_REMOVED lines=37> */
[----:B------:R-:W-:-:S05]  /*7fa0*/  FMUL R233, R35, UR16 ;  /* 0x0000001023e97c20 */ /* 0x000fca0008400000 */
[----:B------:R-:W-:Y:S02]  /*7fb0*/  FMNMX R140, R233, R140, !PT ;  /* 0x0000008ce98c7209 */ /* 0x000fe40007800000 */
[----:B------:R-:W-:-:S03]  /*7fc0*/  LOP3.LUT R233, R244, 0xf, RZ, 0xc0, !PT ;  /* 0x0000000ff4e97812 */ /* 0x000fc600078ec0ff */
[----:B------:R-:W0:Y:S01]  /*7fd0*/  SHFL.BFLY PT, R234, R140, 0x10, 0x1f ;  /* 0x0e001f008cea7f89 */ /* 0x000e2200000e0000 */
[----:B------:R-:W-:Y:S02]  /*7fe0*/  LEA R233, R233, R235, 0x1 ;  /* 0x000000ebe9e97211 */ /* 0x000fe400078e08ff */
[----:B------:R-:W-:Y:S02]  /*7ff0*/  LOP3.LUT R235, R244, 0xff, RZ, 0xc0, !PT ;  /* 0x000000fff4eb7812 */ /* 0x000fe400078ec0ff */
[----:B0-----:R-:W-:Y:S02]  /*8000*/  FMNMX R140, R140, R234, !PT ;  /* 0x000000ea8c8c7209 */ /* 0x001fe40007800000 */
[----:B------:R-:W-:-:S04]  /*8010*/  LEA.HI R234, R235, R233, RZ, 0x19 ;  /* 0x000000e9ebea7211 */ /* 0x000fc800078fc8ff */
[----:B------:R-:W-:-:S05]  /*8020*/  LEA R234, R234, UR7, 0x2 ;  /* 0x00000007eaea7c11 */ /* 0x000fca000f8e10ff */
[----:B----4-:R-:W-:Y:S01]  /*8030*/  @!P5 STS [R234+0x8000], R140 ;  /* 0x0080008cea00d388 */ /* 0x010fe20000000800 */
[----:B------:R-:W-:Y:S01]  /*8040*/  LEA R235, R235, UR7, 0x2 ;  /* 0x00000007ebeb7c11 */ /* 0x000fe2000f8e10ff */
[----:B------:R-:W-:Y:S06]  /*8050*/  BAR.SYNC.DEFER_BLOCKING 0x0 ;  /* 0x0000000000007b1d */ /* 0x000fec0000010000 */
[----:B------:R-:W0:Y:S04]  /*8060*/  @!P6 LDS R170, [R235+0x8000] ;  /* 0x00800000ebaae984 */ /* 0x000e280000000800 */
[----:B0-----:R-:W0:Y:S02]  /*8070*/  SHFL.BFLY PT, R140, R170, 0x1, 0x1f ;  /* 0x0c201f00aa8c7f89 */ /* 0x001e2400000e0000 */
[----:B0-----:R-:W-:-:S05]  /*8080*/  FMNMX R140, R170, R140, !PT ;  /* 0x0000008caa8c7209 */ /* 0x001fca0007800000 */
[----:B------:R-:W-:Y:S01]  /*8090*/  @P0 STS [R235+0x8000], R140 ;  /* 0x0080008ceb000388 */ /* 0x000fe20000000800 */
[----:B------:R-:W-:Y:S01]  /*80a0*/  LEA R233, R233, UR7, 0x2 ;  /* 0x00000007e9e97c11 */ /* 0x000fe2000f8e10ff */
[----:B------:R-:W-:Y:S06]  /*80b0*/  BAR.SYNC.DEFER_BLOCKING 0x0 ;  /* 0x0000000000007b1d */ /* 0x000fec0000010000 */
[----:B------:R-:W0:Y:S02]  /*80c0*/  LDS R140, [R233+0x8000] ;  /* 0x00800000e98c7984 */ /* 0x000e240000000800 */
[----:B0-----:R-:W-:-:S05]  /*80d0*/  FMNMX R140, R140, R205, !PT ;  /* 0x000000cd8c8c7209 */ /* 0x001fca0007800000 */
[--C-:B------:R-:W-:Y:S01]  /*80e0*/  FFMA R4, R4, UR16, -R140.reuse ;  /* 0x0000001004047c23 */ /* 0x100fe2000800088c */
[--C-:B------:R-:W-:Y:S01]  /*80f0*/  FFMA R5, R5, UR16, -R140.reuse ;  /* 0x0000001005057c23 */ /* 0x100fe2000800088c */
[--C-:B------:R-:W-:Y:S02]  /*8100*/  FFMA R6, R6, UR16, -R140.reuse ;  /* 0x0000001006067c23 */ /* 0x100fe4000800088c */
[----:B------:R-:W-:Y:S01]  /*8110*/  FMUL R4, R4, 1.4426950216293334961 ;  /* 0x3fb8aa3b04047820 */ /* 0x000fe20000400000 */
[----:B------:R-:W-:Y:S01]  /*8120*/  FMUL R5, R5, 1.4426950216293334961 ;  /* 0x3fb8aa3b05057820 */ /* 0x000fe20000400000 */
[----:B------:R-:W-:Y:S01]  /*8130*/  FMUL R6, R6, 1.4426950216293334961 ;  /* 0x3fb8aa3b06067820 */ /* 0x000fe20000400000 */
[--C-:B------:R-:W-:Y:S01]  /*8140*/  FFMA R7, R7, UR16, -R140.reuse ;  /* 0x0000001007077c23 */ /* 0x100fe2000800088c */
[----:B------:R-:W-:Y:S02]  /*8150*/  FFMA R8, R8, UR16, -R140 ;  /* 0x0000001008087c23 */ /* 0x000fe4000800088c */
[----:B------:R-:W-:Y:S01]  /*8160*/  MUFU.EX2 R4, R4 ;  /* 0x0000000400047308 */ /* 0x000fe20000000800 */
[----:B------:R-:W-:Y:S01]  /*8170*/  FMUL R7, R7, 1.4426950216293334961 ;  /* 0x3fb8aa3b07077820 */ /* 0x000fe20000400000 */
[----:B------:R-:W-:-:S06]  /*8180*/  FMUL R8, R8, 1.4426950216293334961 ;  /* 0x3fb8aa3b08087820 */ /* 0x000fcc0000400000 */
[----:B------:R-:W0:Y:S01]  /*8190*/  MUFU.EX2 R5, R5 ;  /* 0x0000000500057308 */ /* 0x000e220000000800 */
[--C-:B------:R-:W-:Y:S01]  /*81a0*/  FFMA R9, R9, UR16, -R140.reuse ;  /* 0x0000001009097c23 */ /* 0x100fe2000800088c */
[----:B------:R-:W-:-:S06]  /*81b0*/  FFMA R10, R10, UR16, -R140 ;  /* 0x000000100a0a7c23 */ /* 0x000fcc000800088c */
[----:B------:R-:W2:Y:S01]  /*81c0*/  MUFU.EX2 R6, R6 ;  /* 0x0000000600067308 */ /* 0x000ea20000000800 */
[----:B------:R-:W-:Y:S01]  /*81d0*/  FMUL R9, R9, 1.4426950216293334961 ;  /* 0x3fb8aa3b09097820 */ /* 0x000fe20000400000 */
[----:B------:R-:W-:-:S06]  /*81e0*/  FMUL R10, R10, 1.4426950216293334961 ;  /* 0x3fb8aa3b0a0a7820 */ /* 0x000fcc0000400000 */
[----:B------:R-:W4:Y:S01]  /*81f0*/  MUFU.EX2 R7, R7 ;  /* 0x0000000700077308 */ /* 0x000f220000000800 */
[----:B------:R-:W-:Y:S01]  /*8200*/  FFMA R11, R11, UR16, -R140 ;  /* 0x000000100b0b7c23 */ /* 0x000fe2000800088c */
[----:B0-----:R-:W-:-:S06]  /*8210*/  FADD R244, R4, R5 ;  /* 0x0000000504f47221 */ /* 0x001fcc0000000000 */
[----:B------:R-:W0:Y:S01]  /*8220*/  MUFU.EX2 R8, R8 ;  /* 0x0000000800087308 */ /* 0x000e220000000800 */
[----:B------:R-:W-:Y:S01]  /*8230*/  FMUL R11, R11, 1.4426950216293334961 ;  /* 0x3fb8aa3b0b0b7820 */ /* 0x000fe20000400000 */
[----:B------:R-:W-:Y:S01]  /*8240*/  FFMA R12, R12, UR16, -R140 ;  /* 0x000000100c0c7c23 */ /* 0x000fe2000800088c */
[----:B--2---:R-:W-:-:S05]  /*8250*/  FADD R244, R6, R244 ;  /* 0x000000f406f47221 */ /* 0x004fca0000000000 */
[----:B------:R-:W2:Y:S01]  /*8260*/  MUFU.EX2 R9, R9 ;  /* 0x0000000900097308 */ /* 0x000ea20000000800 */
[----:B------:R-:W-:Y:S01]  /*8270*/  FMUL R12, R12, 1.4426950216293334961 ;  /* 0x3fb8aa3b0c0c7820 */ /* 0x000fe20000400000 */
[----:B------:R-:W-:Y:S01]  /*8280*/  FFMA R13, R13, UR16, -R140 ;  /* 0x000000100d0d7c23 */ /* 0x000fe2000800088c */
[----:B----4-:R-:W-:-:S05]  /*8290*/  FADD R244, R7, R244 ;  /* 0x000000f407f47221 */ /* 0x010fca0000000000 */
[----:B------:R-:W4:Y:S01]  /*82a0*/  MUFU.EX2 R10, R10 ;  /* 0x0000000a000a7308 */ /* 0x000f220000000800 */
[----:B------:R-:W-:Y:S01]  /*82b0*/  FMUL R13, R13, 1.4426950216293334961 ;  /* 0x3fb8aa3b0d0d7820 */ /* 0x000fe20000400000 */
[----:B------:R-:W-:Y:S01]  /*82c0*/  FFMA R14, R14, UR16, -R140 ;  /* 0x000000100e0e7c23 */ /* 0x000fe2000800088c */
[----:B0-----:R-:W-:-:S05]  /*82d0*/  FADD R244, R8, R244 ;  /* 0x000000f408f47221 */ /* 0x001fca0000000000 */
        /* <DEDUP_REMOVED lines=86> */
[----:B--2---:R-:W-:-:S06]  /*8840*/  FADD R244, R30, R244 ;  /* 0x000000f41ef47221 */ /* 0x004fcc0000000000 */
[----:B------:R-:W2:Y:S01]  /*8850*/  MUFU.EX2 R33, R33 ;  /* 0x0000002100217308 */ /* 0x000ea20000000800 */
[----:B----4-:R-:W-:-:S07]  /*8860*/  FADD R244, R31, R244 ;  /* 0x000000f41ff47221 */ /* 0x010fce0000000000 */
[----:B------:R-:W4:Y:S01]  /*8870*/  MUFU.EX2 R34, R34 ;  /* 0x0000002200227308 */ /* 0x000f220000000800 */
[----:B0-----:R-:W-:-:S07]  /*8880*/  FADD R244, R32, R244 ;  /* 0x000000f420f47221 */ /* 0x001fce0000000000 */
[----:B------:R-:W0:Y:S01]  /*8890*/  MUFU.EX2 R35, R35 ;  /* 0x0000002300237308 */ /* 0x000e220000000800 */
[----:B--2---:R-:W-:-:S04]  /*88a0*/  FADD R244, R33, R244 ;  /* 0x000000f421f47221 */ /* 0x004fc80000000000 */
[----:B----4-:R-:W-:-:S04]  /*88b0*/  FADD R244, R34, R244 ;  /* 0x000000f422f47221 */ /* 0x010fc80000000000 */
[----:B0-----:R-:W-:-:S05]  /*88c0*/  FADD R244, R35, R244 ;  /* 0x000000f423f47221 */ /* 0x001fca0000000000 */
[----:B------:R-:W0:Y:S02]  /*88d0*/  SHFL.BFLY PT, R245, R244, 0x10, 0x1f ;  /* 0x0e001f00f4f57f89 */ /* 0x000e2400000e0000 */
[----:B0-----:R-:W-:Y:S01]  /*88e0*/  FADD R245, R244, R245 ;  /* 0x000000f5f4f57221 */ /* 0x001fe20000000000 */
[----:B------:R-:W-:Y:S06]  /*88f0*/  BAR.SYNC.DEFER_BLOCKING 0x0 ;  /* 0x0000000000007b1d */ /* 0x000fec0000010000 */
[----:B------:R0:W-:Y:S02]  /*8900*/  @!P5 STS [R234+0x8000], R245 ;  /* 0x008000f5ea00d388 */ /* 0x0001e40000000800 */
[----:B------:R-:W-:Y:S06]  /*8910*/  BAR.SYNC.DEFER_BLOCKING 0x0 ;  /* 0x0000000000007b1d */ /* 0x000fec0000010000 */
[----:B0-----:R-:W2:Y:S04]  /*8920*/  LDL.64 R244, [R1+0xd0] ;  /* 0x0000d00001f47983 */ /* 0x001ea80000100a00 */
[----:B------:R-:W0:Y:S04]  /*8930*/  @!P6 LDS R171, [R235+0x8000] ;  /* 0x00800000ebabe984 */ /* 0x000e280000000800 */
[----:B0-----:R-:W0:Y:S02]  /*8940*/  SHFL.BFLY PT, R234, R171, 0x1, 0x1f ;  /* 0x0c201f00abea7f89 */ /* 0x001e2400000e0000 */
[----:B0-----:R-:W-:-:S05]  /*8950*/  FADD R234, R171, R234 ;  /* 0x000000eaabea7221 */ /* 0x001fca0000000000 */
[----:B------:R0:W-:Y:S02]  /*8960*/  @P0 STS [R235+0x8000], R234 ;  /* 0x008000eaeb000388 */ /* 0x0001e40000000800 */
[----:B0-----:R-:W-:Y:S01]  /*8970*/  IMAD.U32 R234, R204, -0x80000000, RZ ;  /* 0x80000000ccea7824 */ /* 0x001fe200078e00ff */
[----:B------:R-:W-:Y:S06]  /*8980*/  BAR.SYNC.DEFER_BLOCKING 0x0 ;  /* 0x0000000000007b1d */ /* 0x000fec0000010000 */
[----:B------:R0:W4:Y:S01]  /*8990*/  LDS R204, [R233+0x8000] ;  /* 0x00800000e9cc7984 */ /* 0x0001220000000800 */
[----:B------:R-:W5:Y:S01]  /*89a0*/  SYNCS.PHASECHK.TRANS64.TRYWAIT P3, [UR10], R234 ;  /* 0x000000eaff0075a7 */ /* 0x000f62000806110a */
[----:B------:R-:W-:-:S02]  /*89b0*/  F2FP.F16.F32.PACK_AB R4, R5, R4 ;  /* 0x000000040504723e */ /* 0x000fc400000000ff */
[----:B------:R-:W-:Y:S02]  /*89c0*/  F2FP.F16.F32.PACK_AB R5, R7, R6 ;  /* 0x000000060705723e */ /* 0x000fe400000000ff */
[----:B------:R-:W-:Y:S02]  /*89d0*/  F2FP.F16.F32.PACK_AB R6, R9, R8 ;  /* 0x000000080906723e */ /* 0x000fe400000000ff */
[----:B------:R-:W-:Y:S02]  /*89e0*/  F2FP.F16.F32.PACK_AB R7, R11, R10 ;  /* 0x0000000a0b07723e */ /* 0x000fe400000000ff */
[----:B------:R-:W-:Y:S02]  /*89f0*/  F2FP.F16.F32.PACK_AB R8, R13, R12 ;  /* 0x0000000c0d08723e */ /* 0x000fe400000000ff */
[----:B------:R-:W-:Y:S02]  /*8a00*/  F2FP.F16.F32.PACK_AB R9, R15, R14 ;  /* 0x0000000e0f09723e */ /* 0x000fe400000000ff */
[----:B------:R-:W-:-:S02]  /*8a10*/  F2FP.F16.F32.PACK_AB R10, R17, R16 ;  /* 0x00000010110a723e */ /* 0x000fc400000000ff */
[----:B------:R-:W-:Y:S02]  /*8a20*/  F2FP.F16.F32.PACK_AB R11, R19, R18 ;  /* 0x00000012130b723e */ /* 0x000fe400000000ff */
[----:B------:R-:W-:Y:S01]  /*8a30*/  F2FP.F16.F32.PACK_AB R12, R21, R20 ;  /* 0x00000014150c723e */ /* 0x000fe200000000ff */
[----:B---3--:R-:W-:Y:S01]  /*8a40*/  IMAD.WIDE R20, R169, 0x2, R248 ;  /* 0x00000002a9147825 */ /* 0x008fe200078e02f8 */
[----:B------:R-:W-:Y:S02]  /*8a50*/  F2FP.F16.F32.PACK_AB R13, R23, R22 ;  /* 0x00000016170d723e */ /* 0x000fe400000000ff */
[----:B------:R-:W-:Y:S02]  /*8a60*/  F2FP.F16.F32.PACK_AB R14, R25, R24 ;  /* 0x00000018190e723e */ /* 0x000fe400000000ff */
[----:B------:R-:W-:Y:S02]  /*8a70*/  F2FP.F16.F32.PACK_AB R15, R27, R26 ;  /* 0x0000001a1b0f723e */ /* 0x000fe400000000ff */
[----:B------:R-:W-:-:S02]  /*8a80*/  F2FP.F16.F32.PACK_AB R16, R29, R28 ;  /* 0x0000001c1d10723e */ /* 0x000fc400000000ff */
[----:B------:R-:W-:Y:S02]  /*8a90*/  F2FP.F16.F32.PACK_AB R17, R31, R30 ;  /* 0x0000001e1f11723e */ /* 0x000fe400000000ff */
[----:B------:R-:W-:Y:S02]  /*8aa0*/  F2FP.F16.F32.PACK_AB R18, R33, R32 ;  /* 0x000000202112723e */ /* 0x000fe400000000ff */
[----:B------:R-:W-:Y:S01]  /*8ab0*/  F2FP.F16.F32.PACK_AB R19, R35, R34 ;  /* 0x000000222313723e */ /* 0x000fe200000000ff */
[----:B--2---:R-:W-:Y:S01]  /*8ac0*/  IMAD.WIDE R22, R169, 0x2, R244 ;  /* 0x00000002a9167825 */ /* 0x004fe200078e02f4 */
[----:B0---45:R-:W-:Y:S06]  /*8ad0*/  @!P3 BRA `(.L_x_15) ;  /* 0x0000002c0030b947 */ /* 0x031fec0003800000 */
.L_x_24:
[C---:B------:R-:W-:Y:S01]  /*8ae0*/  IMAD.WIDE R26, R169.reuse, 0x2, R146 ;  /* 0x00000002a91a7825 */ /* 0x040fe200078e0292 */
[----:B------:R-:W-:Y:S01]  /*8af0*/  STTM.16dp32bit_t0_t15.x16 tmem[UR13], R4 ;  /* 0x00000004000079ed */ /* 0x000fe20008a0000d */
[----:B------:R0:W-:Y:S02]  /*8b00*/  STTM.16dp32bit_t16_t31.x16 tmem[UR13+0x10], R4 ;  /* 0x00001004000079ed */ /* 0x0001e40008a2000d */
[C---:B------:R-:W-:Y:S02]  /*8b10*/  IMAD.WIDE R28, R169.reuse, 0x2, R128 ;  /* 0x00000002a91c7825 */ /* 0x040fe400078e0280 */
[----:B------:R-:W2:Y:S04]  /*8b20*/  LDG.E.U16 R26, desc[UR18][R26.64] ;  /* 0x000000121a1a7981 */ /* 0x000ea8000c1e1500 */
[----:B------:R-:W3:Y:S01]  /*8b30*/  LDG.E.U16 R28, desc[UR18][R28.64] ;  /* 0x000000121c1c7981 */ /* 0x000ee2000c1e1500 */
[----:B0-----:R-:W-:-:S03]  /*8b40*/  IMAD.WIDE R8, R169, 0x2, R136 ;  /* 0x00000002a9087825 */ /* 0x001fc600078e0288 */
[----:B------:R-:W4:Y:S01]  /*8b50*/  LDG.E.U16 R6, desc[UR18][R22.64] ;  /* 0x0000001216067981 */ /* 0x000f22000c1e1500 */
[----:B------:R-:W-:-:S03]  /*8b60*/  IMAD.WIDE R4, R169, 0x2, R120 ;  /* 0x00000002a9047825 */ /* 0x000fc600078e0278 */
[----:B------:R-:W5:Y:S01]  /*8b70*/  LDG.E.U16 R7, desc[UR18][R20.64] ;  /* 0x0000001214077981 */ /* 0x000f62000c1e1500 */
[----:B------:R-:W-:-:S03]  /*8b80*/  IMAD.WIDE R30, R169, 0x2, R112 ;  /* 0x00000002a91e7825 */ /* 0x000fc600078e0270 */
[----:B------:R0:W2:Y:S04]  /*8b90*/  LDG.E.U16 R27, desc[UR18][R8.64] ;  /* 0x00000012081b7981 */ /* 0x0000a8000c1e1500 */
[----:B------:R1:W2:Y:S01]  /*8ba0*/  LDG.E.U16 R29, desc[UR18][R4.64] ;  /* 0x00000012041d7981 */ /* 0x0002a2000c1e1500 */
[----:B------:R-:W-:-:S03]  /*8bb0*/  IMAD.WIDE R10, R169, 0x2, R88 ;  /* 0x00000002a90a7825 */ /* 0x000fc600078e0258 */
[----:B------:R-:W2:Y:S01]  /*8bc0*/  LDG.E.U16 R30, desc[UR18][R30.64] ;  /* 0x000000121e1e7981 */ /* 0x000ea2000c1e1500 */
[----:B0-----:R-:W-:-:S03]  /*8bd0*/  IMAD.WIDE R8, R169, 0x2, R104 ;  /* 0x00000002a9087825 */ /* 0x001fc600078e0268 */
[----:B------:R-:W2:Y:S01]  /*8be0*/  LDG.E.U16 R11, desc[UR18][R10.64] ;  /* 0x000000120a0b7981 */ /* 0x000ea2000c1e1500 */
[----:B-1----:R-:W-:-:S03]  /*8bf0*/  IMAD.WIDE R4, R169, 0x2, R96 ;  /* 0x00000002a9047825 */ /* 0x002fc600078e0260 */
[----:B------:R-:W2:Y:S04]  /*8c00*/  LDG.E.U16 R9, desc[UR18][R8.64] ;  /* 0x0000001208097981 */ /* 0x000ea8000c1e1500 */
[----:B------:R0:W3:Y:S01]  /*8c10*/  LDG.E.U16 R8, desc[UR18][R4.64] ;  /* 0x0000001204087981 */ /* 0x0000e2000c1e1500 */
[----:B------:R-:W-:-:S04]  /*8c20*/  IMAD.WIDE R12, R169, 0x2, R72 ;  /* 0x00000002a90c7825 */ /* 0x000fc800078e0248 */
[C---:B------:R-:W-:Y:S02]  /*8c30*/  IMAD.WIDE R14, R169.reuse, 0x2, R36 ;  /* 0x00000002a90e7825 */ /* 0x040fe400078e0224 */
[----:B------:R-:W3:Y:S02]  /*8c40*/  LDG.E.U16 R12, desc[UR18][R12.64] ;  /* 0x000000120c0c7981 */ /* 0x000ee4000c1e1500 */
[C---:B0-----:R-:W-:Y:S02]  /*8c50*/  IMAD.WIDE R4, R169.reuse, 0x2, R80 ;  /* 0x00000002a9047825 */ /* 0x041fe400078e0250 */
[----:B------:R-:W3:Y:S04]  /*8c60*/  LDG.E.U16 R14, desc[UR18][R14.64] ;  /* 0x000000120e0e7981 */ /* 0x000ee8000c1e1500 */
[----:B------:R0:W3:Y:S02]  /*8c70*/  LDG.E.U16 R10, desc[UR18][R4.64] ;  /* 0x00000012040a7981 */ /* 0x0000e4000c1e1500 */
[----:B0-----:R-:W-:-:S05]  /*8c80*/  IMAD.WIDE R4, R169, 0x2, R64 ;  /* 0x00000002a9047825 */ /* 0x001fca00078e0240 */
        /* <DEDUP_REMOVED lines=17> */
[----:B------:R-:W-:-:S06]  /*8da0*/  IMAD.WIDE R24, R169, 0x2, R102 ;  /* 0x00000002a9187825 */ /* 0x000fcc00078e0266 */
[----:B------:R-:W3:Y:S01]  /*8db0*/  LDG.E.U16 R24, desc[UR18][R24.64] ;  /* 0x0000001218187981 */ /* 0x000ee2000c1e1500 */
[----:B0-----:R-:W-:-:S05]  /*8dc0*/  IMAD.WIDE R4, R169, 0x2, R110 ;  /* 0x00000002a9047825 */ /* 0x001fca00078e026e */
[----:B------:R0:W3:Y:S02]  /*8dd0*/  LDG.E.U16 R23, desc[UR18][R4.64] ;  /* 0x0000001204177981 */ /* 0x0000e4000c1e1500 */
[----:B0-----:R-:W-:-:S05]  /*8de0*/  IMAD.WIDE R4, R169, 0x2, R94 ;  /* 0x00000002a9047825 */ /* 0x001fca00078e025e */
[----:B------:R0:W3:Y:S02]  /*8df0*/  LDG.E.U16 R25, desc[UR18][R4.64] ;  /* 0x0000001204197981 */ /* 0x0000e4000c1e1500 */
[----:B0-----:R-:W-:-:S06]  /*8e00*/  IMAD.WIDE R4, R169, 0x2, R86 ;  /* 0x00000002a9047825 */ /* 0x001fcc00078e0256 */
[----:B------:R-:W3:Y:S01]  /*8e10*/  LDG.E.U16 R4, desc[UR18][R4.64] ;  /* 0x0000001204047981 */ /* 0x000ee2000c1e1500 */
[----:B------:R-:W-:-:S03]  /*8e20*/  LOP3.LUT R32, R0, 0x20, RZ, 0x3c, !PT ;  /* 0x0000002000207812 */ /* 0x000fc600078e3cff */
[----:B----4-:R-:W-:Y:S04]  /*8e30*/  STS.U16 [R0+UR7+0x10000], R6 ;  /* 0x0100000600007988 */ /* 0x010fe80008000407 */
[----:B-----5:R0:W-:Y:S02]  /*8e40*/  STS.U16 [R0+UR7+0x10400], R7 ;  /* 0x0104000700007988 */ /* 0x0201e40008000407 */
[----:B0-----:R-:W-:-:S05]  /*8e50*/  IMAD.WIDE R6, R169, 0x2, R78 ;  /* 0x00000002a9067825 */ /* 0x001fca00078e024e */
[----:B------:R0:W4:Y:S04]  /*8e60*/  LDG.E.U16 R5, desc[UR18][R6.64] ;  /* 0x0000001206057981 */ /* 0x000128000c1e1500 */
[----:B--2---:R-:W-:Y:S01]  /*8e70*/  STS.U16 [R0+UR7+0x11c00], R9 ;  /* 0x011c000900007988 */ /* 0x004fe20008000407 */
[----:B0-----:R-:W-:-:S03]  /*8e80*/  IMAD.WIDE R6, R169, 0x2, R70 ;  /* 0x00000002a9067825 */ /* 0x001fc600078e0246 */
[----:B---3--:R0:W-:Y:S04]  /*8e90*/  STS.U16 [R0+UR7+0x12000], R8 ;  /* 0x0120000800007988 */ /* 0x0081e80008000407 */
[----:B------:R-:W2:Y:S01]  /*8ea0*/  LDG.E.U16 R6, desc[UR18][R6.64] ;  /* 0x0000001206067981 */ /* 0x000ea2000c1e1500 */
[----:B0-----:R-:W-:-:S03]  /*8eb0*/  IMAD.WIDE R8, R169, 0x2, R62 ;  /* 0x00000002a9087825 */ /* 0x001fc600078e023e */
[----:B------:R-:W-:Y:S04]  /*8ec0*/  STS.U16 [R0+UR7+0x12400], R11 ;  /* 0x0124000b00007988 */ /* 0x000fe80008000407 */
[----:B------:R0:W3:Y:S04]  /*8ed0*/  LDG.E.U16 R7, desc[UR18][R8.64] ;  /* 0x0000001208077981 */ /* 0x0000e8000c1e1500 */
[----:B------:R1:W-:Y:S01]  /*8ee0*/  STS.U16 [R0+UR7+0x12800], R10 ;  /* 0x0128000a00007988 */ /* 0x0003e20008000407 */
[----:B0-----:R-:W-:-:S04]  /*8ef0*/  IMAD.WIDE R8, R169, 0x2, R38 ;  /* 0x00000002a9087825 */ /* 0x001fc800078e0226 */
[C---:B-1----:R-:W-:Y:S02]  /*8f00*/  IMAD.WIDE R10, R169.reuse, 0x2, R46 ;  /* 0x00000002a90a7825 */ /* 0x042fe400078e022e */
[----:B------:R-:W5:Y:S04]  /*8f10*/  LDG.E.U16 R8, desc[UR18][R8.64] ;  /* 0x0000001208087981 */ /* 0x000f68000c1e1500 */
[----:B------:R-:W-:Y:S04]  /*8f20*/  STS.U16 [R0+UR7+0x12c00], R12 ;  /* 0x012c000c00007988 */ /* 0x000fe80008000407 */
[----:B------:R0:W-:Y:S04]  /*8f30*/  STS.U16 [R0+UR7+0x13000], R13 ;  /* 0x0130000d00007988 */ /* 0x0001e80008000407 */
[----:B------:R1:W2:Y:S01]  /*8f40*/  LDG.E.U16 R9, desc[UR18][R10.64] ;  /* 0x000000120a097981 */ /* 0x0002a2000c1e1500 */
[----:B0-----:R-:W-:-:S04]  /*8f50*/  IMAD.WIDE R12, R169, 0x2, R156 ;  /* 0x00000002a90c7825 */ /* 0x001fc800078e029c */
[C---:B-1----:R-:W-:Y:S01]  /*8f60*/  IMAD.WIDE R10, R169.reuse, 0x2, R54 ;  /* 0x00000002a90a7825 */ /* 0x042fe200078e0236 */
[----:B------:R-:W-:Y:S05]  /*8f70*/  STS.U16 [R0+UR7+0x13400], R14 ;  /* 0x0134000e00007988 */ /* 0x000fea0008000407 */
[----:B------:R-:W2:Y:S04]  /*8f80*/  LDG.E.U16 R10, desc[UR18][R10.64] ;  /* 0x000000120a0a7981 */ /* 0x000ea8000c1e1500 */
[----:B------:R0:W-:Y:S04]  /*8f90*/  STS.U16 [R0+UR7+0x13800], R15 ;  /* 0x0138000f00007988 */ /* 0x0001e80008000407 */
[----:B------:R1:W2:Y:S01]  /*8fa0*/  LDG.E.U16 R11, desc[UR18][R12.64] ;  /* 0x000000120c0b7981 */ /* 0x0002a2000c1e1500 */
[----:B0-----:R-:W-:-:S04]  /*8fb0*/  IMAD.WIDE R14, R169, 0x2, R142 ;  /* 0x00000002a90e7825 */ /* 0x001fc800078e028e */
[C---:B-1----:R-:W-:Y:S01]  /*8fc0*/  IMAD.WIDE R12, R169.reuse, 0x2, R150 ;  /* 0x00000002a90c7825 */ /* 0x042fe200078e0296 */
[----:B------:R-:W-:Y:S05]  /*8fd0*/  STS.U16 [R0+UR7+0x10800], R26 ;  /* 0x0108001a00007988 */ /* 0x000fea0008000407 */
[----:B------:R-:W2:Y:S04]  /*8fe0*/  LDG.E.U16 R12, desc[UR18][R12.64] ;  /* 0x000000120c0c7981 */ /* 0x000ea8000c1e1500 */
[----:B------:R-:W-:Y:S04]  /*8ff0*/  STS.U16 [R0+UR7+0x10c00], R27 ;  /* 0x010c001b00007988 */ /* 0x000fe80008000407 */
[----:B------:R-:W-:Y:S04]  /*9000*/  STS.U16 [R0+UR7+0x11000], R28 ;  /* 0x0110001c00007988 */ /* 0x000fe80008000407 */
[----:B------:R0:W2:Y:S04]  /*9010*/  LDG.E.U16 R13, desc[UR18][R14.64] ;  /* 0x000000120e0d7981 */ /* 0x0000a8000c1e1500 */
[----:B------:R-:W-:Y:S04]  /*9020*/  STS.U16 [R0+UR7+0x11400], R29 ;  /* 0x0114001d00007988 */ /* 0x000fe80008000407 */
[----:B------:R-:W-:Y:S01]  /*9030*/  STS.U16 [R0+UR7+0x11800], R30 ;  /* 0x0118001e00007988 */ /* 0x000fe20008000407 */
[----:B0-----:R-:W-:-:S03]  /*9040*/  IMAD.WIDE R14, R169, 0x2, R132 ;  /* 0x00000002a90e7825 */ /* 0x001fc600078e0284 */
[----:B------:R-:W-:Y:S04]  /*9050*/  STS.U16 [R0+UR7+0x13c00], R16 ;  /* 0x013c001000007988 */ /* 0x000fe80008000407 */
[----:B------:R0:W-:Y:S04]  /*9060*/  STS.U16 [R32+UR7+0x10100], R17 ;  /* 0x0101001120007988 */ /* 0x0001e80008000407 */
[----:B------:R-:W2:Y:S01]  /*9070*/  LDG.E.U16 R14, desc[UR18][R14.64] ;  /* 0x000000120e0e7981 */ /* 0x000ea2000c1e1500 */
[----:B0-----:R-:W-:-:S03]  /*9080*/  IMAD.WIDE R16, R169, 0x2, R124 ;  /* 0x00000002a9107825 */ /* 0x001fc600078e027c */
[----:B------:R-:W-:Y:S04]  /*9090*/  STS.U16 [R32+UR7+0x10500], R18 ;  /* 0x0105001220007988 */ /* 0x000fe80008000407 */
[----:B------:R0:W2:Y:S04]  /*90a0*/  LDG.E.U16 R15, desc[UR18][R16.64] ;  /* 0x00000012100f7981 */ /* 0x0000a8000c1e1500 */
[----:B------:R1:W-:Y:S01]  /*90b0*/  STS.U16 [R32+UR7+0x10900], R19 ;  /* 0x0109001320007988 */ /* 0x0003e20008000407 */
[----:B0-----:R-:W-:-:S04]  /*90c0*/  IMAD.WIDE R16, R169, 0x2, R116 ;  /* 0x00000002a9107825 */ /* 0x001fc800078e0274 */
[C---:B-1----:R-:W-:Y:S02]  /*90d0*/  IMAD.WIDE R18, R169.reuse, 0x2, R108 ;  /* 0x00000002a9127825 */ /* 0x042fe400078e026c */
[----:B------:R-:W2:Y:S04]  /*90e0*/  LDG.E.U16 R16, desc[UR18][R16.64] ;  /* 0x0000001210107981 */ /* 0x000ea8000c1e1500 */
        /* <DEDUP_REMOVED lines=16> */
[----:B-1----:R-:W-:-:S06]  /*91f0*/  IMAD.WIDE R22, R169, 0x2, R68 ;  /* 0x00000002a9167825 */ /* 0x002fcc00078e0244 */
[----:B------:R-:W2:Y:S01]  /*9200*/  LDG.E.U16 R22, desc[UR18][R22.64] ;  /* 0x0000001216167981 */ /* 0x000ea2000c1e1500 */
[----:B------:R-:W-:-:S03]  /*9210*/  IMAD.WIDE R26, R169, 0x2, R48 ;  /* 0x00000002a91a7825 */ /* 0x000fc600078e0230 */
[----:B------:R0:W2:Y:S02]  /*9220*/  LDG.E.U16 R23, desc[UR18][R24.64] ;  /* 0x0000001218177981 */ /* 0x0000a4000c1e1500 */
[----:B0-----:R-:W-:-:S06]  /*9230*/  IMAD.WIDE R24, R169, 0x2, R40 ;  /* 0x00000002a9187825 */ /* 0x001fcc00078e0228 */
[----:B------:R-:W2:Y:S04]  /*9240*/  LDG.E.U16 R24, desc[UR18][R24.64] ;  /* 0x0000001218187981 */ /* 0x000ea8000c1e1500 */
[----:B------:R0:W5:Y:S02]  /*9250*/  LDG.E.U16 R25, desc[UR18][R26.64] ;  /* 0x000000121a197981 */ /* 0x000164000c1e1500 */
[----:B0-----:R-:W-:-:S05]  /*9260*/  IMAD.WIDE R26, R169, 0x2, R56 ;  /* 0x00000002a91a7825 */ /* 0x001fca00078e0238 */
        /* <DEDUP_REMOVED lines=31> */
[----:B0-----:R-:W-:-:S06]  /*9460*/  IMAD.WIDE R26, R169, 0x2, R58 ;  /* 0x00000002a91a7825 */ /* 0x001fcc00078e023a */
[----:B------:R0:W5:Y:S02]  /*9470*/  LDG.E.U16 R26, desc[UR18][R26.64] ;  /* 0x000000121a1a7981 */ /* 0x000164000c1e1500 */
[----:B0-----:R-:W-:-:S05]  /*9480*/  LOP3.LUT R27, R0, 0x20, RZ, 0x3c, !PT ;  /* 0x00000020001b7812 */ /* 0x001fca00078e3cff */
[----:B------:R0:W-:Y:S02]  /*9490*/  STS.U16 [R27+UR7+0x12500], R4 ;  /* 0x012500041b007988 */ /* 0x0001e40008000407 */
[C---:B0-----:R-:W-:Y:S02]  /*94a0*/  LOP3.LUT R4, R0.reuse, 0x20, RZ, 0x3c, !PT ;  /* 0x0000002000047812 */ /* 0x041fe400078e3cff */
[----:B------:R-:W-:-:S03]  /*94b0*/  LOP3.LUT R27, R0, 0x40, RZ, 0x3c, !PT ;  /* 0x00000040001b7812 */ /* 0x000fc600078e3cff */
[----:B----4-:R-:W-:Y:S04]  /*94c0*/  STS.U16 [R4+UR7+0x12900], R5 ;  /* 0x0129000504007988 */ /* 0x010fe80008000407 */
[----:B--2---:R-:W-:Y:S04]  /*94d0*/  STS.U16 [R4+UR7+0x12d00], R6 ;  /* 0x012d000604007988 */ /* 0x004fe80008000407 */
[----:B---3--:R-:W-:Y:S04]  /*94e0*/  STS.U16 [R4+UR7+0x13100], R7 ;  /* 0x0131000704007988 */ /* 0x008fe80008000407 */
[----:B-----5:R-:W-:Y:S04]  /*94f0*/  STS.U16 [R4+UR7+0x13500], R8 ;  /* 0x0135000804007988 */ /* 0x020fe80008000407 */
[----:B------:R-:W-:Y:S04]  /*9500*/  STS.U16 [R4+UR7+0x13900], R9 ;  /* 0x0139000904007988 */ /* 0x000fe80008000407 */
[----:B------:R0:W-:Y:S04]  /*9510*/  STS.U16 [R4+UR7+0x13d00], R10 ;  /* 0x013d000a04007988 */ /* 0x0001e80008000407 */
[----:B------:R-:W-:Y:S04]  /*9520*/  STS.U16 [R27+UR7+0x10200], R11 ;  /* 0x0102000b1b007988 */ /* 0x000fe80008000407 */
[----:B------:R-:W-:Y:S04]  /*9530*/  STS.U16 [R27+UR7+0x10600], R12 ;  /* 0x0106000c1b007988 */ /* 0x000fe80008000407 */
[----:B------:R-:W-:Y:S04]  /*9540*/  STS.U16 [R27+UR7+0x10a00], R13 ;  /* 0x010a000d1b007988 */ /* 0x000fe80008000407 */
[----:B------:R-:W-:Y:S04]  /*9550*/  STS.U16 [R27+UR7+0x10e00], R14 ;  /* 0x010e000e1b007988 */ /* 0x000fe80008000407 */
[----:B------:R-:W-:Y:S04]  /*9560*/  STS.U16 [R27+UR7+0x11200], R15 ;  /* 0x0112000f1b007988 */ /* 0x000fe80008000407 */
[----:B------:R-:W-:Y:S01]  /*9570*/  STS.U16 [R27+UR7+0x11600], R16 ;  /* 0x011600101b007988 */ /* 0x000fe20008000407 */
[----:B0-----:R-:W-:-:S03]  /*9580*/  FADD R4, -R140, R205 ;  /* 0x000000cd8c047221 */ /* 0x001fc60000000100 */
[----:B------:R-:W-:Y:S04]  /*9590*/  STS.U16 [R27+UR7+0x11a00], R17 ;  /* 0x011a00111b007988 */ /* 0x000fe80008000407 */
[----:B------:R-:W-:Y:S04]  /*95a0*/  STS.U16 [R27+UR7+0x11e00], R18 ;  /* 0x011e00121b007988 */ /* 0x000fe80008000407 */
[----:B------:R-:W-:Y:S04]  /*95b0*/  STS.U16 [R27+UR7+0x12200], R19 ;  /* 0x012200131b007988 */ /* 0x000fe80008000407 */
[----:B------:R-:W-:Y:S01]  /*95c0*/  STS.U16 [R27+UR7+0x12600], R20 ;  /* 0x012600141b007988 */ /* 0x000fe20008000407 */
[----:B------:R-:W-:-:S03]  /*95d0*/  FMUL R4, R4, 1.4426950216293334961 ;  /* 0x3fb8aa3b04047820 */ /* 0x000fc60000400000 */
[----:B------:R-:W-:Y:S04]  /*95e0*/  STS.U16 [R27+UR7+0x12a00], R21 ;  /* 0x012a00151b007988 */ /* 0x000fe80008000407 */
[----:B------:R-:W-:Y:S04]  /*95f0*/  STS.U16 [R27+UR7+0x12e00], R22 ;  /* 0x012e00161b007988 */ /* 0x000fe80008000407 */
[----:B------:R-:W-:Y:S04]  /*9600*/  STS.U16 [R27+UR7+0x13200], R23 ;  /* 0x013200171b007988 */ /* 0x000fe80008000407 */
[----:B------:R-:W-:Y:S04]  /*9610*/  STS.U16 [R27+UR7+0x13600], R24 ;  /* 0x013600181b007988 */ /* 0x000fe80008000407 */
[----:B------:R-:W-:Y:S01]  /*9620*/  STS.U16 [R27+UR7+0x13a00], R25 ;  /* 0x013a00191b007988 */ /* 0x000fe20008000407 */
[----:B------:R0:W1:Y:S03]  /*9630*/  MUFU.EX2 R205, R4 ;  /* 0x0000000400cd7308 */ /* 0x0000660000000800 */
        /* <DEDUP_REMOVED lines=16> */
[----:B------:R0:W-:Y:S01]  /*9740*/  STS.U16 [R232+UR7+0x13f00], R26 ;  /* 0x013f001ae8007988 */ /* 0x0001e20008000407 */
[----:B------:R-:W2:Y:S02]  /*9750*/  FENCE.VIEW.ASYNC.T ;  /* 0x00000000000073c6 */ /* 0x000ea40000000200 */
[----:B--2---:R-:W-:Y:S06]  /*9760*/  BAR.SYNC.DEFER_BLOCKING 0x0 ;  /* 0x0000000000007b1d */ /* 0x004fec0000010000 */
[----:B0-----:R-:W-:Y:S01]  /*9770*/  LDTM.16dp32bit_t0_t15.x32 R4, tmem[UR9] ;  /* 0x00000009000479ee */ /* 0x001fe20008a80000 */
[----:B------:R-:W1:Y:S01]  /*9780*/  LDTM.16dp32bit_t16_t31.x32 R4, tmem[UR9+0x20] ;  /* 0x00002009000479ee */ /* 0x000e620008aa0000 */
[----:B------:R-:W-:Y:S01]  /*9790*/  NOP ;  /* 0x0000000000007918 */ /* 0x000fe20000000000 */
[C---:B-1----:R-:W-:Y:S01]  /*97a0*/  FMUL R4, R205.reuse, R4 ;  /* 0x00000004cd047220 */ /* 0x042fe20000400000 */
        /* <DEDUP_REMOVED lines=32> */
[----:B------:R0:W-:Y:S01]  /*99b0*/  STTM.16dp32bit_t16_t31.x32 tmem[UR9+0x20], R4 ;  /* 0x00002004000079ed */ /* 0x0001e20008aa0009 */
[----:B------:R-:W1:Y:S02]  /*99c0*/  FENCE.VIEW.ASYNC.T ;  /* 0x00000000000073c6 */ /* 0x000e640000000200 */
[----:B-1----:R-:W-:Y:S06]  /*99d0*/  BAR.SYNC.DEFER_BLOCKING 0x0 ;  /* 0x0000000000007b1d */ /* 0x002fec0000010000 */
[----:B------:R1:W-:Y:S06]  /*99e0*/  MEMBAR.ALL.CTA ;  /* 0x0000000000007992 */ /* 0x0003ec0000008000 */
[----:B-1----:R-:W1:Y:S01]  /*99f0*/  FENCE.VIEW.ASYNC.S ;  /* 0x00000000000073c6 */ /* 0x002e620000000000 */
[----:B------:R-:W-:Y:S01]  /*9a00*/  ULEA UR10, UR14, UR7, 0x3 ;  /* 0x000000070e0a7291 */ /* 0x000fe2000f8e18ff */
[----:B------:R-:W-:-:S03]  /*9a10*/  UMOV UR75, UR74 ;  /* 0x0000004a004b7c82 */ /* 0x000fc60008000000 */
[----:B------:R-:W-:Y:S01]  /*9a20*/  UIADD3 UR10, UPT, UPT, UR10, 0x1c000, URZ ;  /* 0x0001c0000a0a7890 */ /* 0x000fe2000fffe0ff */
[----:B-1----:R-:W-:Y:S06]  /*9a30*/  BAR.SYNC.DEFER_BLOCKING 0x0 ;  /* 0x0000000000007b1d */ /* 0x002fec0000010000 */
[----:B------:R-:W-:Y:S05]  /*9a40*/  BRA.U UP2, `(.L_x_16) ;  /* 0x0000000102807547 */ /* 0x000fea000b800000 */
[----:B------:R-:W-:Y:S02]  /*9a50*/  UIADD3 UR65, UPT, UPT, UR8, 0x88, URZ ;  /* 0x0000008808417890 */ /* 0x000fe4000fffe0ff */
[----:B------:R-:W-:Y:S01]  /*9a60*/  UIADD3 UR64, UPT, UPT, UR8, 0x90, URZ ;  /* 0x0000009008407890 */ /* 0x000fe2000fffe0ff */
[----:B------:R-:W-:Y:S01]  /*9a70*/  UMOV UR70, 0x0 ;  /* 0x0000000000467882 */ /* 0x000fe20000000000 */
[----:B------:R-:W-:Y:S01]  /*9a80*/  UMOV UR71, 0x4200010 ;  /* 0x0420001000477882 */ /* 0x000fe20000000000 */
[----:B------:R-:W-:Y:S01]  /*9a90*/  UIADD3 UR77, UPT, UPT, UR8, 0x98, URZ ;  /* 0x00000098084d7890 */ /* 0x000fe2000fffe0ff */
[----:B------:R-:W-:Y:S01]  /*9aa0*/  UMOV UR62, UR66 ;  /* 0x00000042003e7c82 */ /* 0x000fe20008000000 */
[----:B------:R-:W-:Y:S01]  /*9ab0*/  UMOV UR63, 0x40004040 ;  /* 0x40004040003f7882 */ /* 0x000fe20000000000 */
[----:B------:R-:W-:Y:S02]  /*9ac0*/  UIADD3 UR74, UPT, UPT, UR8, 0xa0, URZ ;  /* 0x000000a0084a7890 */ /* 0x000fe4000fffe0ff */
[----:B------:R1:W-:Y:S01]  /*9ad0*/  UTCHMMA tmem[UR12], gdesc[UR62], tmem[UR8], tmem[UR70], idesc[UR71], UPT ;  /* 0x00ff463e0c0079ea */ /* 0x0003e2000b800008 */
[----:B------:R-:W-:Y:S01]  /*9ae0*/  UIADD3 UR76, UPT, UPT, UR8, 0xa8, URZ ;  /* 0x000000a8084c7890 */ /* 0x000fe2000fffe0ff */
[----:B------:R-:W-:Y:S01]  /*9af0*/  UMOV UR4, 0x0 ;  /* 0x0000000000047882 */ /* 0x000fe20000000000 */
[----:B------:R-:W-:Y:S01]  /*9b00*/  UMOV UR5, 0x4200010 ;  /* 0x0420001000057882 */ /* 0x000fe20000000000 */
[----:B------:R-:W-:Y:S01]  /*9b10*/  UMOV UR68, 0x0 ;  /* 0x0000000000447882 */ /* 0x000fe20000000000 */
[----:B------:R-:W-:Y:S01]  /*9b20*/  UMOV UR69, 0x4200010 ;  /* 0x0420001000457882 */ /* 0x000fe20000000000 */
[----:B------:R2:W-:Y:S01]  /*9b30*/  UTCHMMA tmem[UR65], gdesc[UR24], tmem[UR8], tmem[UR4], idesc[UR5], UPT ;  /* 0x00ff0418410079ea */ /* 0x0005e2000b800008 */
[----:B------:R3:W-:Y:S01]  /*9b40*/  UTCHMMA tmem[UR64], gdesc[UR50], tmem[UR8], tmem[UR68], idesc[UR69], UPT ;  /* 0x00ff4432400079ea */ /* 0x0007e2000b800008 */
[----:B------:R-:W-:Y:S01]  /*9b50*/  UMOV UR72, 0x0 ;  /* 0x0000000000487882 */ /* 0x000fe20000000000 */
[----:B-1----:R-:W-:-:S02]  /*9b60*/  UIADD3 UR62, UPT, UPT, UR8, 0xb0, URZ ;  /* 0x000000b0083e7890 */ /* 0x002fc4000fffe0ff */
[----:B------:R1:W-:Y:S01]  /*9b70*/  UTCHMMA tmem[UR77], gdesc[UR52], tmem[UR8], tmem[UR4], idesc[UR5], UPT ;  /* 0x00ff04344d0079ea */ /* 0x0003e2000b800008 */
[----:B------:R-:W-:Y:S02]  /*9b80*/  UIADD3 UR63, UPT, UPT, UR8, 0xb8, URZ ;  /* 0x000000b8083f7890 */ /* 0x000fe4000fffe0ff */
[----:B------:R4:W-:Y:S01]  /*9b90*/  UTCHMMA tmem[UR74], gdesc[UR54], tmem[UR8], tmem[UR70], idesc[UR71], UPT ;  /* 0x00ff46364a0079ea */ /* 0x0009e2000b800008 */
[----:B------:R-:W-:Y:S02]  /*9ba0*/  UMOV UR73, 0x4200010 ;  /* 0x0420001000497882 */ /* 0x000fe40000000000 */
[----:B------:R4:W-:Y:S01]  /*9bb0*/  UTCHMMA tmem[UR76], gdesc[UR56], tmem[UR8], tmem[UR72], idesc[UR73], UPT ;  /* 0x00ff48384c0079ea */ /* 0x0009e2000b800008 */
[----:B--2---:R-:W-:Y:S01]  /*9bc0*/  UMOV UR65, 0x4200010 ;  /* 0x0420001000417882 */ /* 0x004fe20000000000 */
[----:B---3--:R-:W-:Y:S01]  /*9bd0*/  UMOV UR64, 0x0 ;  /* 0x0000000000407882 */ /* 0x008fe20000000000 */
[----:B------:R4:W-:Y:S01]  /*9be0*/  UTCHMMA tmem[UR62], gdesc[UR58], tmem[UR8], tmem[UR68], idesc[UR69], UPT ;  /* 0x00ff443a3e0079ea */ /* 0x0009e2000b800008 */
[----:B-1----:R-:W-:Y:S01]  /*9bf0*/  UMOV UR4, UR10 ;  /* 0x0000000a00047c82 */ /* 0x002fe20008000000 */
[----:B------:R-:W-:Y:S01]  /*9c00*/  UMOV UR5, URZ ;  /* 0x000000ff00057c82 */ /* 0x000fe20008000000 */
[----:B------:R4:W-:Y:S01]  /*9c10*/  UTCHMMA tmem[UR63], gdesc[UR60], tmem[UR8], tmem[UR64], idesc[UR65], UPT ;  /* 0x00ff403c3f0079ea */ /* 0x0009e2000b800008 */
[----:B------:R-:W-:-:S02]  /*9c20*/  UMOV UR4, UR4 ;  /* 0x0000000400047c82 */ /* 0x000fc40008000000 */
[----:B------:R4:W-:Y:S01]  /*9c30*/  UTCBAR [UR4], URZ ;  /* 0x000000ff040073e9 */ /* 0x0009e200080000ff */
[----:B------:R-:W-:Y:S02]  /*9c40*/  NOP ;  /* 0x0000000000007918 */ /* 0x000fe40000000000 */
.L_x_16:
[----:B0-----:R-:W0:Y:S01]  /*9c50*/  LDC R4, c[0x0][0x3d4] ;  /* 0x0000f500ff047b82 */ /* 0x001e220000000800 */
[----:B------:R-:W-:Y:S01]  /*9c60*/  UIADD3 UR14, UPT, UPT, UR14, 0x1, URZ ;  /* 0x000000010e0e7890 */ /* 0x000fe2000fffe0ff */
[----:B------:R-:W-:Y:S01]  /*9c70*/  FFMA R168, R205, R168, R204 ;  /* 0x000000a8cda87223 */ /* 0x000fe200000000cc */
[----:B----4-:R-:W-:Y:S01]  /*9c80*/  UIADD3 UR4, UPT, UPT, UR15, -0x80, URZ ;  /* 0xffffff800f047890 */ /* 0x010fe2000fffe0ff */
[----:B------:R-:W-:Y:S01]  /*9c90*/  IMAD.U32 R204, RZ, RZ, UR75 ;  /* 0x0000004bffcc7e24 */ /* 0x000fe2000f8e00ff */
[----:B------:R-:W-:Y:S01]  /*9ca0*/  UISETP.GT.AND UP1, UPT, UR14, 0x1, UPT ;  /* 0x000000010e00788c */ /* 0x000fe2000bf24270 */
[----:B------:R-:W-:Y:S01]  /*9cb0*/  IMAD.MOV.U32 R205, RZ, RZ, R140 ;  /* 0x000000ffffcd7224 */ /* 0x000fe200078e008c */
[----:B------:R-:W-:Y:S02]  /*9cc0*/  UIADD3 UR6, UPT, UPT, UR6, 0x80, URZ ;  /* 0x0000008006067890 */ /* 0x000fe4000fffe0ff */
[----:B------:R-:W-:Y:S02]  /*9cd0*/  USEL UR74, URZ, 0x1, !UP1 ;  /* 0x00000001ff4a7887 */ /* 0x000fe4000c800000 */
[----:B------:R-:W-:-:S02]  /*9ce0*/  USEL UR14, UR14, URZ, !UP1 ;  /* 0x000000ff0e0e7287 */ /* 0x000fc4000c800000 */
[----:B------:R-:W-:Y:S02]  /*9cf0*/  UISETP.GE.AND UP1, UPT, UR6, UR4, UPT ;  /* 0x000000040600728c */ /* 0x000fe4000bf26270 */
[----:B------:R-:W-:Y:S01]  /*9d00*/  ULOP3.LUT UR74, UR75, UR74, URZ, 0x3c, !UPT ;  /* 0x0000004a4b4a7292 */ /* 0x000fe2000f8e3cff */
[----:B0-----:R-:W-:-:S04]  /*9d10*/  IMAD.SHL.U32 R4, R4, 0x80, RZ ;  /* 0x0000008004047824 */ /* 0x001fc800078e00ff */
[----:B------:R-:W-:Y:S02]  /*9d20*/  IMAD.IADD R169, R4, 0x1, R169 ;  /* 0x0000000104a97824 */ /* 0x000fe400078e02a9 */
[----:B------:R-:W0:Y:S02]  /*9d30*/  LDC R4, c[0x0][0x3c4] ;  /* 0x0000f100ff047b82 */ /* 0x000e240000000800 */
[----:B0-----:R-:W-:-:S05]  /*9d40*/  IMAD.SHL.U32 R4, R4, 0x80, RZ ;  /* 0x0000008004047824 */ /* 0x001fca00078e00ff */
[----:B------:R-:W-:Y:S01]  /*9d50*/  IADD3 R141, PT, PT, R4, R141, RZ ;  /* 0x0000008d048d7210 */ /* 0x000fe20007ffe0ff */
[----:B------:R-:W-:Y:S06]  /*9d60*/  BRA.U !UP1, `(.L_x_17) ;  /* 0xffffffcd09987547 */ /* 0x000fec000b83ffff */
.L_x_12:
[----:B------:R-:W1:Y:S01]  /*9d70*/  S2R R4, SR_TID.X ;  /* 0x0000000000047919 */ /* 0x000e620000002100 */
[----:B0-----:R-:W0:Y:S01]  /*9d80*/  LDCU UR4, c[0x0][0x3f0] ;  /* 0x00007e00ff0477ac */ /* 0x001e220008000800 */
[C---:B------:R-:W-:Y:S01]  /*9d90*/  FSETP.GEU.AND P4, PT, R168.reuse, 1.175494350822287508e-38, PT ;  /* 0x00800000a800780b */ /* 0x040fe20003f8e000 */
[----:B------:R-:W-:Y:S01]  /*9da0*/  IMAD.MOV.U32 R41, RZ, RZ, 0x3dc6b27f ;  /* 0x3dc6b27fff297424 */ /* 0x000fe200078e00ff */
[----:B------:R-:W-:Y:S01]  /*9db0*/  FSETP.GT.AND P3, PT, |R168|, 8.50705917302346158658e+37, PT ;  /* 0x7e800000a800780b */ /* 0x000fe20003f64200 */
[----:B0-----:R-:W-:Y:S01]  /*9dc0*/  UISETP.GE.AND UP0, UPT, UR4, 0x1, UPT ;  /* 0x000000010400788c */ /* 0x001fe2000bf06270 */
[C---:B-1----:R-:W-:Y:S01]  /*9dd0*/  IMAD.SHL.U32 R5, R4.reuse, 0x100, RZ ;  /* 0x0000010004057824 */ /* 0x042fe200078e00ff */
[C---:B------:R-:W-:Y:S02]  /*9de0*/  LOP3.LUT R0, R4.reuse, 0x80, RZ, 0xc0, !PT ;  /* 0x0000008004007812 */ /* 0x040fe400078ec0ff */
[----:B------:R-:W-:Y:S02]  /*9df0*/  LOP3.LUT R38, R4, 0xf, RZ, 0xc0, !PT ;  /* 0x0000000f04267812 */ /* 0x000fe400078ec0ff */
[----:B------:R-:W-:-:S05]  /*9e00*/  LOP3.LUT R2, R5, 0x1000, RZ, 0xc0, !PT ;  /* 0x0000100005027812 */ /* 0x000fca00078ec0ff */
[----:B------:R-:W-:Y:S01]  /*9e10*/  VIADD R3, R2, UR7 ;  /* 0x0000000702037c36 */ /* 0x000fe20008000000 */
[----:B------:R-:W-:-:S04]  /*9e20*/  SHF.R.U32.HI R2, RZ, 0x2, R4 ;  /* 0x00000002ff027819 */ /* 0x000fc80000011604 */
[----:B------:R-:W-:Y:S01]  /*9e30*/  LEA R3, R0, R3, 0x6 ;  /* 0x0000000300037211 */ /* 0x000fe200078e30ff */
[----:B------:R-:W-:-:S04]  /*9e40*/  FMUL R0, R168, 8388608 ;  /* 0x4b000000a8007820 */ /* 0x000fc80000400000 */
[----:B------:R-:W-:Y:S01]  /*9e50*/  IMAD R38, R38, 0x10, R3 ;  /* 0x0000001026267824 */ /* 0x000fe200078e0203 */
[----:B------:R-:W-:-:S05]  /*9e60*/  FSEL R42, R0, R168, !P4 ;  /* 0x000000a8002a7208 */ /* 0x000fca0006000000 */
[----:B------:R-:W-:Y:S01]  /*9e70*/  VIADD R0, R42, 0xc0cafb0d ;  /* 0xc0cafb0d2a007836 */ /* 0x000fe20000000000 */
[----:B------:R-:W-:Y:S06]  /*9e80*/  BRA.U !UP0, `(.L_x_18) ;  /* 0x0000000108107547 */ /* 0x000fec000b800000 */
[----:B------:R-:W-:-:S06]  /*9e90*/  USHF.L.U32 UR75, UR75, 0x1f, URZ ;  /* 0x0000001f4b4b7899 */ /* 0x000fcc00080006ff */
[----:B------:R-:W-:-:S04]  /*9ea0*/  IMAD.U32 R3, RZ, RZ, UR75 ;  /* 0x0000004bff037e24 */ /* 0x000fc8000f8e00ff */
[----:B------:R-:W0:Y:S02]  /*9eb0*/  SYNCS.PHASECHK.TRANS64.TRYWAIT P0, [UR10], R3 ;  /* 0x00000003ff0075a7 */ /* 0x000e24000800110a */
[----:B0-----:R-:W-:Y:S05]  /*9ec0*/  @!P0 BRA `(.L_x_19) ;  /* 0x0000001800408947 */ /* 0x001fea0003800000 */
.L_x_18:
[----:B------:R-:W-:Y:S01]  /*9ed0*/  BAR.SYNC.DEFER_BLOCKING 0x0 ;  /* 0x0000000000007b1d */ /* 0x000fe20000010000 */
[C---:B------:R-:W-:Y:S01]  /*9ee0*/  FSETP.GEU.AND P0, PT, |R168|.reuse, 1.175494350822287508e-38, PT ;  /* 0x00800000a800780b */ /* 0x040fe20003f0e200 */
[----:B------:R-:W-:Y:S01]  /*9ef0*/  @P3 FMUL R168, R168, 0.25 ;  /* 0x3e800000a8a83820 */ /* 0x000fe20000400000 */
[----:B------:R-:W-:Y:S02]  /*9f00*/  LOP3.LUT R3, R0, 0xff800000, RZ, 0xc0, !PT ;  /* 0xff80000000037812 */ /* 0x000fe400078ec0ff */
[----:B------:R-:W-:-:S03]  /*9f10*/  LOP3.LUT R2, R2, 0x38, RZ, 0xc0, !PT ;  /* 0x0000003802027812 */ /* 0x000fc600078ec0ff */
[----:B------:R-:W0:Y:S01]  /*9f20*/  LDC R70, c[0x0][0x3e8] ;  /* 0x0000fa00ff467b82 */ /* 0x000e220000000800 */
[----:B------:R-:W1:Y:S01]  /*9f30*/  LDCU.64 UR4, c[0x0][0x3e0] ;  /* 0x00007c00ff0477ac */ /* 0x000e620008000a00 */
[----:B------:R-:W2:Y:S01]  /*9f40*/  S2R R53, SR_TID.X ;  /* 0x0000000000357919 */ /* 0x000ea20000002100 */
[----:B------:R-:W-:Y:S01]  /*9f50*/  IMAD.IADD R36, R42, 0x1, -R3 ;  /* 0x000000012a247824 */ /* 0x000fe200078e0a03 */
[----:B------:R-:W-:Y:S01]  /*9f60*/  I2FP.F32.S32 R3, R3 ;  /* 0x0000000300037245 */ /* 0x000fe20000201400 */
[----:B------:R-:W3:Y:S02]  /*9f70*/  S2R R86, SR_CTAID.X ;  /* 0x0000000000567919 */ /* 0x000ee40000002500 */
[----:B------:R-:W-:Y:S01]  /*9f80*/  FADD R36, R36, -1 ;  /* 0xbf80000024247421 */ /* 0x000fe20000000000 */
[----:B------:R-:W-:Y:S01]  /*9f90*/  @!P0 FMUL R168, R168, 16777216 ;  /* 0x4b800000a8a88820 */ /* 0x000fe20000400000 */
[----:B------:R-:W1:Y:S08]  /*9fa0*/  S2UR UR10, SR_CTAID.Y ;  /* 0x00000000000a79c3 */ /* 0x000e700000002600 */
[----:B------:R-:W4:Y:S01]  /*9fb0*/  LDC.64 R76, c[0x0][0x398] ;  /* 0x0000e600ff4c7b82 */ /* 0x000f220000000a00 */
[----:B------:R-:W5:Y:S07]  /*9fc0*/  @!P2 SYNCS.CCTL.IV [UR7+0x1c000] ;  /* 0x01c00000ff00a9b1 */ /* 0x000f6e0008000007 */
[----:B-----5:R-:W-:Y:S01]  /*9fd0*/  BAR.SYNC.DEFER_BLOCKING 0x0 ;  /* 0x0000000000007b1d */ /* 0x020fe20000010000 */
[----:B-1----:R-:W-:-:S05]  /*9fe0*/  UIMAD UR4, UR10, UR4, URZ ;  /* 0x000000040a0472a4 */ /* 0x002fca000f8e02ff */
[----:B------:R-:W-:Y:S01]  /*9ff0*/  LDTM.16dp32bit_t0_t15.x32 R4, tmem[UR9] ;  /* 0x00000009000479ee */ /* 0x000fe20008a80000 */
[----:B------:R-:W1:Y:S01]  /*a000*/  LDTM.16dp32bit_t16_t31.x32 R4, tmem[UR9+0x20] ;  /* 0x00002009000479ee */ /* 0x000e620008aa0000 */
[----:B--2---:R-:W-:Y:S02]  /*a010*/  LOP3.LUT R0, R2, 0x1f, R53, 0xf8, !PT ;  /* 0x0000001f02007812 */ /* 0x004fe400078ef835 */
[----:B------:R-:W-:Y:S01]  /*a020*/  FSEL R2, RZ, -23, P4 ;  /* 0xc1b80000ff027808 */ /* 0x000fe20002000000 */
[----:B------:R-:W-:Y:S01]  /*a030*/  USHF.L.U32 UR6, UR4, 0x1, URZ ;  /* 0x0000000104067899 */ /* 0x000fe200080006ff */
[C---:B------:R-:W-:Y:S02]  /*a040*/  SHF.L.U32 R37, R53.reuse, 0x4, RZ ;  /* 0x0000000435257819 */ /* 0x040fe400000006ff */
[----:B------:R-:W-:Y:S01]  /*a050*/  LOP3.LUT R43, R53, 0x60, RZ, 0xc0, !PT ;  /* 0x00000060352b7812 */ /* 0x000fe200078ec0ff */
[----:B------:R-:W-:Y:S01]  /*a060*/  FFMA.FTZ R2, R3, 1.1920928955078125e-07, R2 ;  /* 0x3400000003027823 */ /* 0x000fe20000010002 */
[----:B------:R-:W-:Y:S01]  /*a070*/  LOP3.LUT R39, R37, 0x30, RZ, 0xc0, !PT ;  /* 0x0000003025277812 */ /* 0x000fe200078ec0ff */
[----:B------:R-:W2:Y:S01]  /*a080*/  MUFU.RCP R3, R168 ;  /* 0x000000a800037308 */ /* 0x000ea20000001000 */
[C---:B------:R-:W-:Y:S01]  /*a090*/  IMAD.SHL.U32 R37, R0.reuse, 0x8, RZ ;  /* 0x0000000800257824 */ /* 0x040fe200078e00ff */
[----:B------:R-:W-:Y:S01]  /*a0a0*/  LOP3.LUT R87, R53, 0x3f, RZ, 0xc0, !PT ;  /* 0x0000003f35577812 */ /* 0x000fe200078ec0ff */
[----:B------:R-:W-:Y:S01]  /*a0b0*/  IMAD R52, R43, 0x8, R38 ;  /* 0x000000082b347824 */ /* 0x000fe200078e0226 */
[----:B------:R-:W-:Y:S01]  /*a0c0*/  LOP3.LUT R84, R53, 0xff, RZ, 0xc0, !PT ;  /* 0x000000ff35547812 */ /* 0x000fe200078ec0ff */
[----:B------:R-:W-:Y:S01]  /*a0d0*/  IMAD.SHL.U32 R0, R0, 0x10, RZ ;  /* 0x0000001000007824 */ /* 0x000fe200078e00ff */
[----:B------:R-:W-:Y:S01]  /*a0e0*/  LOP3.LUT R40, R37, 0xc0, RZ, 0xc0, !PT ;  /* 0x000000c025287812 */ /* 0x000fe200078ec0ff */
[----:B------:R-:W-:Y:S01]  /*a0f0*/  FFMA.FTZ R37, R36, R41, -0.16845393180847167969 ;  /* 0xbe2c7f3024257423 */ /* 0x000fe20000010029 */
[----:B------:R-:W5:Y:S01]  /*a100*/  @!P2 SYNCS.CCTL.IV [UR7+0x1c008] ;  /* 0x01c00800ff00a9b1 */ /* 0x000f620008000007 */
[----:B------:R-:W-:Y:S01]  /*a110*/  FSETP.NEU.AND P2, PT, R42, RZ, PT ;  /* 0x000000ff2a00720b */ /* 0x000fe20003f4d000 */
[----:B------:R-:W-:Y:S01]  /*a120*/  NOP ;  /* 0x0000000000007918 */ /* 0x000fe20000000000 */
[----:B------:R-:W-:Y:S01]  /*a130*/  IADD3 R79, PT, PT, R40, UR7, R39 ;  /* 0x00000007284f7c10 */ /* 0x000fe2000fffe027 */
[----:B------:R-:W-:Y:S01]  /*a140*/  FFMA.FTZ R37, R36, R37, 0.1716887056827545166 ;  /* 0x3e2fcf2a24257423 */ /* 0x000fe20000010025 */
[----:B---3--:R-:W-:-:S02]  /*a150*/  IMAD R86, R86, 0x40, R87 ;  /* 0x0000004056567824 */ /* 0x008fc400078e0257 */
[----:B-1----:R-:W-:Y:S01]  /*a160*/  @P3 FMUL R10, R10, 0.25 ;  /* 0x3e8000000a0a3820 */ /* 0x002fe20000400000 */
[----:B------:R-:W-:Y:S01]  /*a170*/  @P3 FMUL R9, R9, 0.25 ;  /* 0x3e80000009093820 */ /* 0x000fe20000400000 */
        /* <DEDUP_REMOVED lines=10> */
[----:B------:R-:W-:Y:S01]  /*a220*/  @!P0 FMUL R10, R10, 16777216 ;  /* 0x4b8000000a0a8820 */ /* 0x000fe20000400000 */
        /* <DEDUP_REMOVED lines=31> */
[----:B--2---:R-:W-:Y:S01]  /*a420*/  FMUL R41, R3, R10 ;  /* 0x0000000a03297220 */ /* 0x004fe20000400000 */
        /* <DEDUP_REMOVED lines=50> */
[----:B------:R-:W-:Y:S01]  /*a750*/  FMUL R32, R3, R35 ;  /* 0x0000002303207220 */ /* 0x000fe20000400000 */
[----:B------:R-:W-:Y:S01]  /*a760*/  SHF.R.U32.HI R3, RZ, 0x6, R53 ;  /* 0x00000006ff037819 */ /* 0x000fe20000011635 */
[----:B------:R-:W-:Y:S01]  /*a770*/  FFMA.FTZ R37, R36, R37, -0.17900948226451873779 ;  /* 0xbe374e4324257423 */ /* 0x000fe20000010025 */
[----:B------:R-:W-:-:S02]  /*a780*/  F2FP.F16.F32.PACK_AB R45, R9, R12 ;  /* 0x0000000c092d723e */ /* 0x000fc400000000ff */
[----:B------:R-:W-:Y:S01]  /*a790*/  SGXT.U32 R3, R3, 0x2 ;  /* 0x000000020303781a */ /* 0x000fe20000000000 */
[----:B------:R-:W-:Y:S01]  /*a7a0*/  FFMA.FTZ R37, R36, R37, 0.20512372255325317383 ;  /* 0x3e520bf424257423 */ /* 0x000fe20000010025 */
[----:B------:R-:W-:Y:S02]  /*a7b0*/  F2FP.F16.F32.PACK_AB R49, R10, R13 ;  /* 0x0000000d0a31723e */ /* 0x000fe400000000ff */
[----:B------:R-:W-:Y:S01]  /*a7c0*/  F2FP.F16.F32.PACK_AB R46, R11, R20 ;  /* 0x000000140b2e723e */ /* 0x000fe200000000ff */
[----:B0-----:R-:W-:Y:S02]  /*a7d0*/  IMAD R8, R3, R70, RZ ;  /* 0x0000004603087224 */ /* 0x001fe400078e02ff */
[----:B------:R-:W-:Y:S01]  /*a7e0*/  FFMA.FTZ R37, R36, R37, -0.24046532809734344482 ;  /* 0xbe763c8b24257423 */ /* 0x000fe20000010025 */
[----:B------:R-:W-:Y:S01]  /*a7f0*/  F2FP.F16.F32.PACK_AB R48, R38, R5 ;  /* 0x000000052630723e */ /* 0x000fe200000000ff */
[----:B------:R-:W-:Y:S02]  /*a800*/  IMAD R9, R70, 0x4, R8 ;  /* 0x0000000446097824 */ /* 0x000fe400078e0208 */
[----:B------:R-:W-:Y:S01]  /*a810*/  FFMA.FTZ R37, R36, R37, 0.28857114911079406738 ;  /* 0x3e93bf9924257423 */ /* 0x000fe20000010025 */
[----:B------:R-:W-:Y:S01]  /*a820*/  F2FP.F16.F32.PACK_AB R5, R17, R14 ;  /* 0x0000000e1105723e */ /* 0x000fe200000000ff */
[----:B------:R-:W-:-:S02]  /*a830*/  IMAD R10, R70, 0x4, R9 ;  /* 0x00000004460a7824 */ /* 0x000fc400078e0209 */
[----:B------:R-:W-:Y:S01]  /*a840*/  FFMA.FTZ R37, R36, R37, -0.36067417263984680176 ;  /* 0xbeb8aa4924257423 */ /* 0x000fe20000010025 */
[----:B------:R-:W-:Y:S01]  /*a850*/  F2FP.F16.F32.PACK_AB R44, R39, R4 ;  /* 0x00000004272c723e */ /* 0x000fe200000000ff */
[----:B------:R-:W-:Y:S02]  /*a860*/  IMAD R11, R70, 0x4, R10 ;  /* 0x00000004460b7824 */ /* 0x000fe400078e020a */
[----:B------:R-:W-:Y:S01]  /*a870*/  FFMA.FTZ R37, R36, R37, 0.48089820146560668945 ;  /* 0x3ef6384a24257423 */ /* 0x000fe20000010025 */
[----:B------:R-:W-:Y:S01]  /*a880*/  F2FP.F16.F32.PACK_AB R4, R41, R6 ;  /* 0x000000062904723e */ /* 0x000fe200000000ff */
[----:B------:R-:W-:Y:S01]  /*a890*/  IMAD R12, R70, 0x4, R11 ;  /* 0x00000004460c7824 */ /* 0x000fe200078e020b */
[----:B------:R-:W-:Y:S01]  /*a8a0*/  F2FP.F16.F32.PACK_AB R41, R16, R15 ;  /* 0x0000000f1029723e */ /* 0x000fe200000000ff */
[----:B------:R-:W-:Y:S01]  /*a8b0*/  FFMA.FTZ R37, R36, R37, -0.72134751081466674805 ;  /* 0xbf38aa3b24257423 */ /* 0x000fe20000010025 */
[----:B------:R-:W-:Y:S01]  /*a8c0*/  ISETP.GE.U32.AND P0, PT, R42, 0x7f800000, PT ;  /* 0x7f8000002a00780c */ /* 0x000fe20003f06070 */
[----:B------:R-:W-:Y:S01]  /*a8d0*/  IMAD R13, R70, 0x4, R12 ;  /* 0x00000004460d7824 */ /* 0x000fe200078e020c */
[----:B------:R-:W-:Y:S01]  /*a8e0*/  F2FP.F16.F32.PACK_AB R43, R32, R31 ;  /* 0x0000001f202b723e */ /* 0x000fe200000000ff */
[----:B------:R-:W-:Y:S01]  /*a8f0*/  FMUL R37, R36, R37 ;  /* 0x0000002524257220 */ /* 0x000fe20000400000 */
[----:B------:R-:W-:-:S02]  /*a900*/  F2FP.F16.F32.PACK_AB R40, R40, R7 ;  /* 0x000000072828723e */ /* 0x000fc400000000ff */
[----:B------:R-:W-:Y:S01]  /*a910*/  LEA R14, R70, R13, 0x2 ;  /* 0x0000000d460e7211 */ /* 0x000fe200078e10ff */
[----:B------:R-:W-:Y:S01]  /*a920*/  FMUL R37, R36, R37 ;  /* 0x0000002524257220 */ /* 0x000fe20000400000 */
[----:B------:R-:W-:Y:S02]  /*a930*/  F2FP.F16.F32.PACK_AB R47, R25, R28 ;  /* 0x0000001c192f723e */ /* 0x000fe400000000ff */
[----:B------:R-:W-:Y:S01]  /*a940*/  F2FP.F16.F32.PACK_AB R50, R18, R21 ;  /* 0x000000151232723e */ /* 0x000fe200000000ff */
[----:B------:R-:W-:Y:S02]  /*a950*/  IMAD R15, R70, 0x4, R14 ;  /* 0x00000004460f7824 */ /* 0x000fe400078e020e */
[----:B------:R-:W-:Y:S01]  /*a960*/  FFMA.FTZ R37, R36, 1.4426950216293334961, R37 ;  /* 0x3fb8aa3b24257823 */ /* 0x000fe20000010025 */
[----:B------:R-:W-:Y:S01]  /*a970*/  @P0 MOV R3, 0x7f800000 ;  /* 0x7f80000000030802 */ /* 0x000fe20000000f00 */
[----:B-----5:R-:W-:Y:S01]  /*a980*/  STS.128 [R52], R44 ;  /* 0x0000002c34007388 */ /* 0x020fe20000000c00 */
[----:B------:R-:W-:-:S02]  /*a990*/  IMAD R31, R70, 0x4, R15 ;  /* 0x00000004461f7824 */ /* 0x000fc400078e020f */
[----:B------:R-:W-:Y:S01]  /*a9a0*/  FADD R2, R2, R37 ;  /* 0x0000002502027221 */ /* 0x000fe20000000000 */
[----:B------:R-:W-:Y:S01]  /*a9b0*/  F2FP.F16.F32.PACK_AB R51, R26, R29 ;  /* 0x0000001d1a33723e */ /* 0x000fe200000000ff */
[----:B------:R-:W-:Y:S01]  /*a9c0*/  @P0 FFMA.FTZ R2, R42, R3, +INF ;  /* 0x7f8000002a020423 */ /* 0x000fe20000010003 */
[----:B------:R-:W-:Y:S02]  /*a9d0*/  F2FP.F16.F32.PACK_AB R42, R24, R23 ;  /* 0x00000017182a723e */ /* 0x000fe400000000ff */
[----:B------:R-:W-:Y:S01]  /*a9e0*/  LEA R33, R70, R31, 0x2 ;  /* 0x0000001f46217211 */ /* 0x000fe200078e10ff */
[----:B------:R-:W-:Y:S01]  /*a9f0*/  STS.128 [R52+0x400], R48 ;  /* 0x0004003034007388 */ /* 0x000fe20000000c00 */
[----:B------:R-:W-:Y:S01]  /*aa00*/  FSEL R3, R2, -INF , P2 ;  /* 0xff80000002037808 */ /* 0x000fe20001000000 */
[----:B------:R-:W-:Y:S01]  /*aa10*/  IMAD R2, R86, UR5, RZ ;  /* 0x0000000556027c24 */ /* 0x000fe2000f8e02ff */
[----:B------:R-:W-:Y:S01]  /*aa20*/  UIMAD.WIDE UR4, UR4, 0x2, URZ ;  /* 0x00000002040478a5 */ /* 0x000fe2000f8e02ff */
[----:B------:R-:W-:Y:S01]  /*aa30*/  IMAD R35, R70, 0x4, R33 ;  /* 0x0000000446237824 */ /* 0x000fe200078e0221 */
[----:B------:R0:W-:Y:S01]  /*aa40*/  STS.128 [R52+0xc00], R40 ;  /* 0x000c002834007388 */ /* 0x0001e20000000c00 */
[----:B------:R-:W-:Y:S01]  /*aa50*/  FFMA R140, R3, 0.69314718246459960938, R140 ;  /* 0x3f317218038c7823 */ /* 0x000fe2000000008c */
[----:B------:R-:W-:Y:S01]  /*aa60*/  IMAD.SHL.U32 R3, R2, 0x2, RZ ;  /* 0x0000000202037824 */ /* 0x000fe200078e00ff */
[----:B------:R-:W-:Y:S01]  /*aa70*/  F2FP.F16.F32.PACK_AB R6, R19, R22 ;  /* 0x000000161306723e */ /* 0x000fe200000000ff */
[----:B------:R-:W-:Y:S01]  /*aa80*/  IMAD R37, R70, 0x4, R35 ;  /* 0x0000000446257824 */ /* 0x000fe200078e0223 */
[----:B------:R-:W-:Y:S01]  /*aa90*/  F2FP.F16.F32.PACK_AB R7, R27, R30 ;  /* 0x0000001e1b07723e */ /* 0x000fe200000000ff */
[----:B------:R-:W-:Y:S01]  /*aaa0*/  IMAD.HI R2, R2, 0x2, RZ ;  /* 0x0000000202027827 */ /* 0x000fe200078e02ff */
[----:B----4-:R-:W-:-:S02]  /*aab0*/  IADD3 R76, P0, P2, R3, UR6, R76 ;  /* 0x00000006034c7c10 */ /* 0x010fc4000fa1e04c */
[----:B------:R-:W-:Y:S01]  /*aac0*/  LEA R78, R84, UR7, 0x4 ;  /* 0x00000007544e7c11 */ /* 0x000fe2000f8e20ff */
[----:B------:R-:W-:Y:S01]  /*aad0*/  IMAD R39, R70, 0x4, R37 ;  /* 0x0000000446277824 */ /* 0x000fe200078e0225 */
[----:B------:R-:W-:Y:S01]  /*aae0*/  IADD3.X R80, PT, PT, R2, UR5, R77, P0, P2 ;  /* 0x0000000502507c10 */ /* 0x000fe200087e444d */
[----:B------:R-:W-:Y:S01]  /*aaf0*/  STS.128 [R52+0x800], R4 ;  /* 0x0008000434007388 */ /* 0x000fe20000000c00 */
[----:B------:R-:W-:Y:S01]  /*ab00*/  BAR.SYNC.DEFER_BLOCKING 0x0 ;  /* 0x0000000000007b1d */ /* 0x000fe20000010000 */
[----:B0-----:R-:W-:Y:S01]  /*ab10*/  IMAD R41, R70, 0x4, R39 ;  /* 0x0000000446297824 */ /* 0x001fe200078e0227 */
[-C--:B------:R-:W-:Y:S02]  /*ab20*/  LEA R2, P0, R8, R76.reuse, 0x1 ;  /* 0x0000004c08027211 */ /* 0x080fe400078008ff */
[----:B------:R-:W-:Y:S02]  /*ab30*/  LEA R16, P2, R9, R76, 0x1 ;  /* 0x0000004c09107211 */ /* 0x000fe400078408ff */
[----:B------:R-:W-:Y:S01]  /*ab40*/  LEA R43, R70, R41, 0x2 ;  /* 0x00000029462b7211 */ /* 0x000fe200078e10ff */
[----:B------:R-:W0:Y:S01]  /*ab50*/  LDCU UR4, c[0x0][0x3ec] ;  /* 0x00007d80ff0477ac */ /* 0x000e220008000800 */
[----:B------:R-:W-:-:S02]  /*ab60*/  LEA.HI.X.SX32 R3, R8, R80, 0x1, P0 ;  /* 0x0000005008037211 */ /* 0x000fc400000f0eff */
[-C--:B------:R-:W-:Y:S01]  /*ab70*/  LEA R18, P3, R10, R76.reuse, 0x1 ;  /* 0x0000004c0a127211 */ /* 0x080fe200078608ff */
[C---:B------:R-:W-:Y:S01]  /*ab80*/  IMAD R45, R70.reuse, 0x4, R43 ;  /* 0x00000004462d7824 */ /* 0x040fe200078e022b */
[----:B------:R-:W-:Y:S02]  /*ab90*/  LEA R20, P0, R11, R76, 0x1 ;  /* 0x0000004c0b147211 */ /* 0x000fe400078008ff */
[-C--:B------:R-:W-:Y:S01]  /*aba0*/  LEA.HI.X.SX32 R17, R9, R80.reuse, 0x1, P2 ;  /* 0x0000005009117211 */ /* 0x080fe200010f0eff */
[----:B------:R-:W-:Y:S01]  /*abb0*/  IMAD R47, R70, 0x4, R45 ;  /* 0x00000004462f7824 */ /* 0x000fe200078e022d */
[-C--:B------:R-:W-:Y:S02]  /*abc0*/  LEA.HI.X.SX32 R19, R10, R80.reuse, 0x1, P3 ;  /* 0x000000500a137211 */ /* 0x080fe400018f0eff */
[----:B------:R-:W-:Y:S01]  /*abd0*/  LEA.HI.X.SX32 R21, R11, R80, 0x1, P0 ;  /* 0x000000500b157211 */ /* 0x000fe200000f0eff */
[----:B------:R-:W-:Y:S01]  /*abe0*/  IMAD R49, R70, 0x4, R47 ;  /* 0x0000000446317824 */ /* 0x000fe200078e022f */
[----:B------:R-:W-:-:S02]  /*abf0*/  LEA R22, P2, R12, R76, 0x1 ;  /* 0x0000004c0c167211 */ /* 0x000fc400078408ff */
[CC--:B------:R-:W-:Y:S01]  /*ac00*/  LEA R24, P3, R13.reuse, R76.reuse, 0x1 ;  /* 0x0000004c0d187211 */ /* 0x0c0fe200078608ff */
[----:B------:R-:W-:Y:S01]  /*ac10*/  IMAD R51, R70, 0x4, R49 ;  /* 0x0000000446337824 */ /* 0x000fe200078e0231 */
[----:B------:R-:W-:Y:S01]  /*ac20*/  LEA R26, P0, R14, R76, 0x1 ;  /* 0x0000004c0e1a7211 */ /* 0x000fe200078008ff */
[----:B------:R-:W1:Y:S01]  /*ac30*/  LDS.128 R4, [R78] ;  /* 0x000000004e047984 */ /* 0x000e620000000c00 */
[-C--:B------:R-:W-:Y:S01]  /*ac40*/  LEA.HI.X.SX32 R23, R12, R80.reuse, 0x1, P2 ;  /* 0x000000500c177211 */ /* 0x080fe200010f0eff */
[----:B0-----:R-:W-:Y:S01]  /*ac50*/  UIMAD UR4, UR10, UR4, URZ ;  /* 0x000000040a0472a4 */ /* 0x001fe2000f8e02ff */
[----:B------:R-:W-:Y:S01]  /*ac60*/  LEA R53, R70, R51, 0x2 ;  /* 0x0000003346357211 */ /* 0x000fe200078e10ff */
[----:B------:R-:W0:Y:S01]  /*ac70*/  LDS.128 R8, [R78+0x1000] ;  /* 0x001000004e087984 */ /* 0x000e220000000c00 */
[-C--:B------:R-:W-:Y:S01]  /*ac80*/  LEA.HI.X.SX32 R25, R13, R80.reuse, 0x1, P3 ;  /* 0x000000500d197211 */ /* 0x080fe200018f0eff */
[----:B------:R-:W-:Y:S01]  /*ac90*/  USHF.L.U32 UR6, UR4, 0x2, URZ ;  /* 0x0000000204067899 */ /* 0x000fe200080006ff */
[----:B------:R-:W-:Y:S01]  /*aca0*/  LEA.HI.X.SX32 R27, R14, R80, 0x1, P0 ;  /* 0x000000500e1b7211 */ /* 0x000fe200000f0eff */
[C---:B------:R-:W-:Y:S01]  /*acb0*/  IMAD R55, R70.reuse, 0x4, R53 ;  /* 0x0000000446377824 */ /* 0x040fe200078e0235 */
[-C--:B------:R-:W-:Y:S01]  /*acc0*/  LEA R28, P2, R15, R76.reuse, 0x1 ;  /* 0x0000004c0f1c7211 */ /* 0x080fe200078408ff */
[----:B------:R-:W-:Y:S01]  /*acd0*/  UIMAD.WIDE UR4, UR4, 0x4, URZ ;  /* 0x00000004040478a5 */ /* 0x000fe2000f8e02ff */
[-C--:B------:R-:W-:Y:S01]  /*ace0*/  LEA R30, P3, R31, R76.reuse, 0x1 ;  /* 0x0000004c1f1e7211 */ /* 0x080fe200078608ff */
[----:B------:R-:W-:Y:S01]  /*acf0*/  IMAD R57, R70, 0x4, R55 ;  /* 0x0000000446397824 */ /* 0x000fe200078e0237 */
[----:B------:R-:W-:-:S02]  /*ad00*/  LEA R32, P0, R33, R76, 0x1 ;  /* 0x0000004c21207211 */ /* 0x000fc400078008ff */
[-C--:B------:R-:W-:Y:S01]  /*ad10*/  LEA.HI.X.SX32 R29, R15, R80.reuse, 0x1, P2 ;  /* 0x000000500f1d7211 */ /* 0x080fe200010f0eff */
[C---:B------:R-:W-:Y:S01]  /*ad20*/  IMAD R59, R70.reuse, 0x4, R57 ;  /* 0x00000004463b7824 */ /* 0x040fe200078e0239 */
[-C--:B------:R-:W-:Y:S01]  /*ad30*/  LEA.HI.X.SX32 R31, R31, R80.reuse, 0x1, P3 ;  /* 0x000000501f1f7211 */ /* 0x080fe200018f0eff */
[----:B------:R-:W2:Y:S01]  /*ad40*/  LDS.128 R12, [R78+0x2000] ;  /* 0x002000004e0c7984 */ /* 0x000ea20000000c00 */
[----:B------:R-:W-:Y:S01]  /*ad50*/  LEA.HI.X.SX32 R33, R33, R80, 0x1, P0 ;  /* 0x0000005021217211 */ /* 0x000fe200000f0eff */
[C---:B------:R-:W-:Y:S01]  /*ad60*/  IMAD R61, R70.reuse, 0x4, R59 ;  /* 0x00000004463d7824 */ /* 0x040fe200078e023b */
[-C--:B------:R-:W-:Y:S02]  /*ad70*/  LEA R34, P2, R35, R76.reuse, 0x1 ;  /* 0x0000004c23227211 */ /* 0x080fe400078408ff */
[----:B------:R-:W-:Y:S02]  /*ad80*/  LEA R36, P3, R37, R76, 0x1 ;  /* 0x0000004c25247211 */ /* 0x000fe400078608ff */
[----:B------:R-:W-:-:S02]  /*ad90*/  LEA R63, R70, R61, 0x2 ;  /* 0x0000003d463f7211 */ /* 0x000fc400078e10ff */
[----:B------:R-:W-:Y:S02]  /*ada0*/  LEA R38, P0, R39, R76, 0x1 ;  /* 0x0000004c27267211 */ /* 0x000fe400078008ff */
[-C--:B------:R-:W-:Y:S01]  /*adb0*/  LEA.HI.X.SX32 R35, R35, R80.reuse, 0x1, P2 ;  /* 0x0000005023237211 */ /* 0x080fe200010f0eff */
[C---:B------:R-:W-:Y:S01]  /*adc0*/  IMAD R65, R70.reuse, 0x4, R63 ;  /* 0x0000000446417824 */ /* 0x040fe200078e023f */
[-C--:B------:R-:W-:Y:S02]  /*add0*/  LEA.HI.X.SX32 R37, R37, R80.reuse, 0x1, P3 ;  /* 0x0000005025257211 */ /* 0x080fe400018f0eff */
[----:B------:R-:W-:Y:S01]  /*ade0*/  LEA.HI.X.SX32 R39, R39, R80, 0x1, P0 ;  /* 0x0000005027277211 */ /* 0x000fe200000f0eff */
[C---:B------:R-:W-:Y:S01]  /*adf0*/  IMAD R67, R70.reuse, 0x4, R65 ;  /* 0x0000000446437824 */ /* 0x040fe200078e0241 */
[-C--:B------:R-:W-:Y:S02]  /*ae00*/  LEA R40, P0, R41, R76.reuse, 0x1 ;  /* 0x0000004c29287211 */ /* 0x080fe400078008ff */
[-C--:B------:R-:W-:Y:S01]  /*ae10*/  LEA R42, P2, R43, R76.reuse, 0x1 ;  /* 0x0000004c2b2a7211 */ /* 0x080fe200078408ff */
[C---:B------:R-:W-:Y:S01]  /*ae20*/  IMAD R69, R70.reuse, 0x4, R67 ;  /* 0x0000000446457824 */ /* 0x040fe200078e0243 */
[----:B------:R-:W-:Y:S01]  /*ae30*/  LEA R44, P3, R45, R76, 0x1 ;  /* 0x0000004c2d2c7211 */ /* 0x000fe200078608ff */
[----:B-1----:R1:W-:Y:S01]  /*ae40*/  STG.E.U16 desc[UR18][R2.64], R4 ;  /* 0x0000000402007986 */ /* 0x0023e2000c101512 */
[-C--:B------:R-:W-:Y:S01]  /*ae50*/  LEA.HI.X.SX32 R41, R41, R80.reuse, 0x1, P0 ;  /* 0x0000005029297211 */ /* 0x080fe200000f0eff */
[----:B------:R-:W-:Y:S01]  /*ae60*/  IMAD R71, R70, 0x4, R69 ;  /* 0x0000000446477824 */ /* 0x000fe200078e0245 */
[----:B------:R-:W-:-:S02]  /*ae70*/  LEA.HI.X.SX32 R43, R43, R80, 0x1, P2 ;  /* 0x000000502b2b7211 */ /* 0x000fc400010f0eff */
[----:B------:R-:W-:Y:S02]  /*ae80*/  LEA.HI.X.SX32 R45, R45, R80, 0x1, P3 ;  /* 0x000000502d2d7211 */ /* 0x000fe400018f0eff */
[-C--:B------:R-:W-:Y:S02]  /*ae90*/  LEA R46, P0, R47, R76.reuse, 0x1 ;  /* 0x0000004c2f2e7211 */ /* 0x080fe400078008ff */
[-C--:B------:R-:W-:Y:S02]  /*aea0*/  LEA R48, P2, R49, R76.reuse, 0x1 ;  /* 0x0000004c31307211 */ /* 0x080fe400078408ff */
[----:B------:R-:W-:Y:S02]  /*aeb0*/  LEA R50, P3, R51, R76, 0x1 ;  /* 0x0000004c33327211 */ /* 0x000fe400078608ff */
[-C--:B------:R-:W-:Y:S02]  /*aec0*/  LEA.HI.X.SX32 R47, R47, R80.reuse, 0x1, P0 ;  /* 0x000000502f2f7211 */ /* 0x080fe400000f0eff */
[----:B------:R-:W-:-:S02]  /*aed0*/  LEA.HI.X.SX32 R49, R49, R80, 0x1, P2 ;  /* 0x0000005031317211 */ /* 0x000fc400010f0eff */
[----:B------:R-:W-:Y:S02]  /*aee0*/  LEA.HI.X.SX32 R51, R51, R80, 0x1, P3 ;  /* 0x0000005033337211 */ /* 0x000fe400018f0eff */
[-C--:B------:R-:W-:Y:S02]  /*aef0*/  LEA R52, P0, R53, R76.reuse, 0x1 ;  /* 0x0000004c35347211 */ /* 0x080fe400078008ff */
[-C--:B------:R-:W-:Y:S02]  /*af00*/  LEA R54, P2, R55, R76.reuse, 0x1 ;  /* 0x0000004c37367211 */ /* 0x080fe400078408ff */
[----:B------:R-:W-:Y:S02]  /*af10*/  LEA R56, P3, R57, R76, 0x1 ;  /* 0x0000004c39387211 */ /* 0x000fe400078608ff */
[----:B------:R-:W-:Y:S02]  /*af20*/  LEA R73, R70, R71, 0x2 ;  /* 0x0000004746497211 */ /* 0x000fe400078e10ff */
[----:B------:R-:W-:-:S02]  /*af30*/  LEA.HI.X.SX32 R53, R53, R80, 0x1, P0 ;  /* 0x0000005035357211 */ /* 0x000fc400000f0eff */
[-C--:B------:R-:W-:Y:S01]  /*af40*/  LEA.HI.X.SX32 R55, R55, R80.reuse, 0x1, P2 ;  /* 0x0000005037377211 */ /* 0x080fe200010f0eff */
[C---:B------:R-:W-:Y:S01]  /*af50*/  IMAD R75, R70.reuse, 0x4, R73 ;  /* 0x00000004464b7824 */ /* 0x040fe200078e0249 */
[----:B------:R-:W-:Y:S02]  /*af60*/  LEA.HI.X.SX32 R57, R57, R80, 0x1, P3 ;  /* 0x0000005039397211 */ /* 0x000fe400018f0eff */
[-C--:B------:R-:W-:Y:S01]  /*af70*/  LEA R58, P0, R59, R76.reuse, 0x1 ;  /* 0x0000004c3b3a7211 */ /* 0x080fe200078008ff */
[----:B------:R-:W-:Y:S01]  /*af80*/  IMAD R77, R70, 0x4, R75 ;  /* 0x00000004464d7824 */ /* 0x000fe200078e024b */
[-C--:B------:R-:W-:Y:S02]  /*af90*/  LEA R60, P2, R61, R76.reuse, 0x1 ;  /* 0x0000004c3d3c7211 */ /* 0x080fe400078408ff */
[----:B------:R-:W-:Y:S02]  /*afa0*/  LEA R62, P3, R63, R76, 0x1 ;  /* 0x0000004c3f3e7211 */ /* 0x000fe400078608ff */
[----:B------:R-:W-:-:S02]  /*afb0*/  LEA.HI.X.SX32 R59, R59, R80, 0x1, P0 ;  /* 0x000000503b3b7211 */ /* 0x000fc400000f0eff */
[-C--:B------:R-:W-:Y:S02]  /*afc0*/  LEA.HI.X.SX32 R61, R61, R80.reuse, 0x1, P2 ;  /* 0x000000503d3d7211 */ /* 0x080fe400010f0eff */
[----:B------:R-:W-:Y:S02]  /*afd0*/  LEA.HI.X.SX32 R63, R63, R80, 0x1, P3 ;  /* 0x000000503f3f7211 */ /* 0x000fe400018f0eff */
[-C--:B------:R-:W-:Y:S02]  /*afe0*/  LEA R64, P0, R65, R76.reuse, 0x1 ;  /* 0x0000004c41407211 */ /* 0x080fe400078008ff */
[-C--:B------:R-:W-:Y:S02]  /*aff0*/  LEA R66, P2, R67, R76.reuse, 0x1 ;  /* 0x0000004c43427211 */ /* 0x080fe400078408ff */
[----:B------:R-:W-:Y:S02]  /*b000*/  LEA R68, P3, R69, R76, 0x1 ;  /* 0x0000004c45447211 */ /* 0x000fe400078608ff */
[----:B------:R-:W-:-:S02]  /*b010*/  LEA.HI.X.SX32 R65, R65, R80, 0x1, P0 ;  /* 0x0000005041417211 */ /* 0x000fc400000f0eff */
[-C--:B------:R-:W-:Y:S02]  /*b020*/  LEA.HI.X.SX32 R67, R67, R80.reuse, 0x1, P2 ;  /* 0x0000005043437211 */ /* 0x080fe400010f0eff */
[----:B------:R-:W-:Y:S02]  /*b030*/  LEA.HI.X.SX32 R69, R69, R80, 0x1, P3 ;  /* 0x0000005045457211 */ /* 0x000fe400018f0eff */
[-C--:B------:R-:W-:Y:S02]  /*b040*/  LEA R70, P0, R71, R76.reuse, 0x1 ;  /* 0x0000004c47467211 */ /* 0x080fe400078008ff */
[-C--:B------:R-:W-:Y:S02]  /*b050*/  LEA R72, P2, R73, R76.reuse, 0x1 ;  /* 0x0000004c49487211 */ /* 0x080fe400078408ff */
[-C--:B------:R-:W-:Y:S02]  /*b060*/  LEA R74, P3, R75, R76.reuse, 0x1 ;  /* 0x0000004c4b4a7211 */ /* 0x080fe400078608ff */
[----:B------:R-:W-:-:S02]  /*b070*/  LEA R76, P4, R77, R76, 0x1 ;  /* 0x0000004c4d4c7211 */ /* 0x000fc400078808ff */
[-C--:B------:R-:W-:Y:S02]  /*b080*/  LEA.HI.X.SX32 R71, R71, R80.reuse, 0x1, P0 ;  /* 0x0000005047477211 */ /* 0x080fe400000f0eff */
[-C--:B------:R-:W-:Y:S02]  /*b090*/  LEA.HI.X.SX32 R73, R73, R80.reuse, 0x1, P2 ;  /* 0x0000005049497211 */ /* 0x080fe400010f0eff */
[-C--:B------:R-:W-:Y:S02]  /*b0a0*/  LEA.HI.X.SX32 R75, R75, R80.reuse, 0x1, P3 ;  /* 0x000000504b4b7211 */ /* 0x080fe400018f0eff */
[----:B------:R-:W-:Y:S02]  /*b0b0*/  LEA.HI.X.SX32 R77, R77, R80, 0x1, P4 ;  /* 0x000000504d4d7211 */ /* 0x000fe400020f0eff */
[----:B------:R-:W3:Y:S01]  /*b0c0*/  LDS.128 R80, [R78+0x3000] ;  /* 0x003000004e507984 */ /* 0x000ee20000000c00 */
[----:B------:R-:W-:Y:S02]  /*b0d0*/  PRMT R85, R4, 0x7632, R85 ;  /* 0x0000763204557816 */ /* 0x000fe40000000055 */
[----:B-1----:R-:W-:-:S02]  /*b0e0*/  PRMT R3, R5, 0x7632, R3 ;  /* 0x0000763205037816 */ /* 0x002fc40000000003 */
[----:B0-----:R-:W-:Y:S01]  /*b0f0*/  PRMT R2, R8, 0x7632, R2 ;  /* 0x0000763208027816 */ /* 0x001fe20000000002 */
[----:B------:R0:W-:Y:S01]  /*b100*/  STG.E.U16 desc[UR18][R16.64], R85 ;  /* 0x0000005510007986 */ /* 0x0001e2000c101512 */
[----:B------:R-:W-:Y:S01]  /*b110*/  LOP3.LUT R4, R0, 0xf0, RZ, 0xc0, !PT ;  /* 0x000000f000047812 */ /* 0x000fe200078ec0ff */
[----:B------:R-:W-:Y:S01]  /*b120*/  IMAD.HI R0, R86, 0x4, RZ ;  /* 0x0000000456007827 */ /* 0x000fe200078e02ff */
[----:B------:R-:W-:Y:S01]  /*b130*/  ISETP.GE.U32.AND P0, PT, R84, 0x40, PT ;  /* 0x000000405400780c */ /* 0x000fe20003f06070 */
[----:B------:R1:W-:Y:S04]  /*b140*/  STG.E.U16 desc[UR18][R18.64], R5 ;  /* 0x0000000512007986 */ /* 0x0003e8000c101512 */
[----:B------:R4:W-:Y:S01]  /*b150*/  STG.E.U16 desc[UR18][R20.64], R3 ;  /* 0x0000000314007986 */ /* 0x0009e2000c101512 */
[----:B0-----:R-:W-:-:S03]  /*b160*/  PRMT R17, R6, 0x7632, R17 ;  /* 0x0000763206117816 */ /* 0x001fc60000000011 */
[----:B------:R0:W-:Y:S01]  /*b170*/  STG.E.U16 desc[UR18][R22.64], R6 ;  /* 0x0000000616007986 */ /* 0x0001e2000c101512 */
[----:B-1----:R-:W-:-:S03]  /*b180*/  PRMT R19, R7, 0x7632, R19 ;  /* 0x0000763207137816 */ /* 0x002fc60000000013 */
[----:B------:R2:W-:Y:S01]  /*b190*/  STG.E.U16 desc[UR18][R24.64], R17 ;  /* 0x0000001118007986 */ /* 0x0005e2000c101512 */
[----:B------:R-:W-:Y:S02]  /*b1a0*/  PRMT R18, R9, 0x7632, R18 ;  /* 0x0000763209127816 */ /* 0x000fe40000000012 */
[----:B----4-:R-:W-:Y:S01]  /*b1b0*/  PRMT R20, R10, 0x7632, R20 ;  /* 0x000076320a147816 */ /* 0x010fe20000000014 */
[----:B------:R1:W-:Y:S01]  /*b1c0*/  STG.E.U16 desc[UR18][R26.64], R7 ;  /* 0x000000071a007986 */ /* 0x0003e2000c101512 */
[----:B------:R-:W-:-:S03]  /*b1d0*/  IMAD.SHL.U32 R3, R86, 0x4, RZ ;  /* 0x0000000456037824 */ /* 0x000fc600078e00ff */
[----:B------:R4:W-:Y:S01]  /*b1e0*/  STG.E.U16 desc[UR18][R28.64], R19 ;  /* 0x000000131c007986 */ /* 0x0009e2000c101512 */
[----:B0-----:R-:W-:-:S03]  /*b1f0*/  PRMT R22, R11, 0x7632, R22 ;  /* 0x000076320b167816 */ /* 0x001fc60000000016 */
[----:B------:R0:W-:Y:S01]  /*b200*/  STG.E.U16 desc[UR18][R30.64], R8 ;  /* 0x000000081e007986 */ /* 0x0001e2000c101512 */
[----:B--2---:R-:W-:-:S03]  /*b210*/  PRMT R24, R12, 0x7632, R24 ;  /* 0x000076320c187816 */ /* 0x004fc60000000018 */
[----:B------:R3:W-:Y:S01]  /*b220*/  STG.E.U16 desc[UR18][R32.64], R2 ;  /* 0x0000000220007986 */ /* 0x0007e2000c101512 */
[----:B-1----:R-:W-:Y:S01]  /*b230*/  PRMT R26, R13, 0x7632, R26 ;  /* 0x000076320d1a7816 */ /* 0x002fe2000000001a */
[----:B------:R-:W1:Y:S02]  /*b240*/  LDC.64 R6, c[0x0][0x3a0] ;  /* 0x0000e800ff067b82 */ /* 0x000e640000000a00 */
[----:B------:R2:W-:Y:S01]  /*b250*/  STG.E.U16 desc[UR18][R34.64], R9 ;  /* 0x0000000922007986 */ /* 0x0005e2000c101512 */
[----:B----4-:R-:W-:-:S03]  /*b260*/  PRMT R28, R14, 0x7632, R28 ;  /* 0x000076320e1c7816 */ /* 0x010fc6000000001c */
[----:B------:R4:W-:Y:S01]  /*b270*/  STG.E.U16 desc[UR18][R36.64], R18 ;  /* 0x0000001224007986 */ /* 0x0009e2000c101512 */
[----:B0-----:R-:W-:-:S03]  /*b280*/  PRMT R30, R15, 0x7632, R30 ;  /* 0x000076320f1e7816 */ /* 0x001fc6000000001e */
[----:B------:R0:W-:Y:S01]  /*b290*/  STG.E.U16 desc[UR18][R38.64], R10 ;  /* 0x0000000a26007986 */ /* 0x0001e2000c101512 */
[----:B---3--:R-:W-:-:S03]  /*b2a0*/  PRMT R32, R80, 0x7632, R32 ;  /* 0x0000763250207816 */ /* 0x008fc60000000020 */
[----:B------:R-:W-:Y:S01]  /*b2b0*/  STG.E.U16 desc[UR18][R40.64], R20 ;  /* 0x0000001428007986 */ /* 0x000fe2000c101512 */
[----:B--2---:R-:W-:-:S03]  /*b2c0*/  PRMT R34, R81, 0x7632, R34 ;  /* 0x0000763251227816 */ /* 0x004fc60000000022 */
[----:B------:R-:W-:Y:S01]  /*b2d0*/  STG.E.U16 desc[UR18][R42.64], R11 ;  /* 0x0000000b2a007986 */ /* 0x000fe2000c101512 */
[----:B----4-:R-:W-:-:S03]  /*b2e0*/  PRMT R36, R82, 0x7632, R36 ;  /* 0x0000763252247816 */ /* 0x010fc60000000024 */
[----:B------:R-:W-:Y:S01]  /*b2f0*/  STG.E.U16 desc[UR18][R44.64], R22 ;  /* 0x000000162c007986 */ /* 0x000fe2000c101512 */
[----:B0-----:R-:W-:Y:S02]  /*b300*/  PRMT R38, R83, 0x7632, R38 ;  /* 0x0000763253267816 */ /* 0x001fe40000000026 */
[----:B-1----:R-:W-:Y:S01]  /*b310*/  IADD3 R2, P2, P3, R3, UR6, R6 ;  /* 0x0000000603027c10 */ /* 0x002fe2000fb5e006 */
[----:B------:R-:W-:Y:S03]  /*b320*/  STG.E.U16 desc[UR18][R46.64], R12 ;  /* 0x0000000c2e007986 */ /* 0x000fe6000c101512 */
[----:B------:R-:W-:Y:S01]  /*b330*/  IADD3.X R3, PT, PT, R0, UR5, R7, P2, P3 ;  /* 0x0000000500037c10 */ /* 0x000fe200097e6407 */
[----:B------:R-:W-:Y:S04]  /*b340*/  STG.E.U16 desc[UR18][R48.64], R24 ;  /* 0x0000001830007986 */ /* 0x000fe8000c101512 */
        /* <DEDUP_REMOVED lines=13> */
[----:B------:R-:W-:Y:S01]  /*b420*/  STG.E.U16 desc[UR18][R76.64], R38 ;  /* 0x000000264c007986 */ /* 0x000fe2000c101512 */
[----:B------:R-:W-:Y:S06]  /*b430*/  BAR.SYNC.DEFER_BLOCKING 0x0 ;  /* 0x0000000000007b1d */ /* 0x000fec0000010000 */
[----:B------:R-:W-:Y:S02]  /*b440*/  STSM.16.M88 [R79], R140 ;  /* 0x0000008c4f007844 */ /* 0x000fe40000000000 */
[----:B------:R-:W-:Y:S06]  /*b450*/  BAR.SYNC.DEFER_BLOCKING 0x0 ;  /* 0x0000000000007b1d */ /* 0x000fec0000010000 */
[----:B------:R-:W0:Y:S04]  /*b460*/  LDSM.16.M88 R5, [R4+UR7] ;  /* 0x000000070405783b */ /* 0x000e280008000000 */
[----:B0-----:R0:W-:Y:S01]  /*b470*/  @!P0 STG.E desc[UR18][R2.64], R5 ;  /* 0x0000000502008986 */ /* 0x0011e2000c101912 */
[----:B------:R-:W-:Y:S06]  /*b480*/  BAR.SYNC.DEFER_BLOCKING 0x0 ;  /* 0x0000000000007b1d */ /* 0x000fec0000010000 */
[----:B------:R-:W-:Y:S05]  /*b490*/  @P1 BRA `(.L_x_20) ;  /* 0x0000000000a01947 */ /* 0x000fea0003800000 */
[----:B------:R-:W1:Y:S01]  /*b4a0*/  S2UR UR5, SR_CgaCtaId ;  /* 0x00000000000579c3 */ /* 0x000e620000008800 */
[----:B------:R-:W-:Y:S01]  /*b4b0*/  NOP ;  /* 0x0000000000007918 */ /* 0x000fe20000000000 */
[----:B------:R-:W-:Y:S01]  /*b4c0*/  UMOV UR4, 0x50 ;  /* 0x0000005000047882 */ /* 0x000fe20000000000 */
[----:B------:R-:W-:Y:S01]  /*b4d0*/  MOV R0, UR8 ;  /* 0x0000000800007c02 */ /* 0x000fe20008000f00 */
[----:B0-----:R-:W-:Y:S02]  /*b4e0*/  IMAD.MOV.U32 R3, RZ, RZ, 0xff ;  /* 0x000000ffff037424 */ /* 0x001fe400078e00ff */
[----:B------:R-:W-:Y:S01]  /*b4f0*/  IMAD.MOV.U32 R7, RZ, RZ, 0x1 ;  /* 0x00000001ff077424 */ /* 0x000fe200078e00ff */
[----:B------:R-:W-:-:S04]  /*b500*/  LOP3.LUT R0, R0, 0xffff, RZ, 0xc0, !PT ;  /* 0x0000ffff00007812 */ /* 0x000fc800078ec0ff */
[----:B------:R-:W-:-:S05]  /*b510*/  SHF.R.U32.HI R0, RZ, 0x5, R0 ;  /* 0x00000005ff007819 */ /* 0x000fca0000011600 */
[----:B------:R-:W-:Y:S01]  /*b520*/  VIADD R2, R0, 0x10 ;  /* 0x0000001000027836 */ /* 0x000fe20000000000 */
[----:B------:R-:W-:Y:S01]  /*b530*/  SHF.L.U32 R0, R3, R0, RZ ;  /* 0x0000000003007219 */ /* 0x000fe200000006ff */
[----:B-1----:R-:W-:-:S03]  /*b540*/  ULEA UR6, UR5, UR4, 0x18 ;  /* 0x0000000405067291 */ /* 0x002fc6000f8ec0ff */
[----:B------:R-:W-:-:S04]  /*b550*/  SHF.L.U32 R3, R7, R2, RZ ;  /* 0x0000000207037219 */ /* 0x000fc800000006ff */
[----:B------:R-:W-:Y:S02]  /*b560*/  LOP3.LUT R0, R3, R0, RZ, 0xfc, !PT ;  /* 0x0000000003007212 */ /* 0x000fe400078efcff */
[----:B------:R-:W0:Y:S02]  /*b570*/  LDS R5, [UR6] ;  /* 0x00000006ff057984 */ /* 0x000e240008000800 */
[C---:B------:R-:W-:Y:S02]  /*b580*/  LOP3.LUT R2, R0.reuse, 0xffff, RZ, 0xc0, !PT ;  /* 0x0000ffff00027812 */ /* 0x040fe400078ec0ff */
[----:B0-----:R-:W-:-:S04]  /*b590*/  LOP3.LUT R3, R0, 0xffff, R5, 0x80, !PT ;  /* 0x0000ffff00037812 */ /* 0x001fc800078e8005 */
[----:B------:R-:W-:-:S13]  /*b5a0*/  ISETP.NE.AND P0, PT, R3, R2, PT ;  /* 0x000000020300720c */ /* 0x000fda0003f05270 */
[----:B------:R-:W-:Y:S05]  /*b5b0*/  @P0 BRA `(.L_x_21) ;  /* 0x0000000000500947 */ /* 0x000fea0003800000 */
[----:B------:R-:W-:Y:S02]  /*b5c0*/  SHF.R.U32.HI R5, RZ, 0x10, R5 ;  /* 0x00000010ff057819 */ /* 0x000fe40000011605 */
[----:B------:R-:W-:-:S04]  /*b5d0*/  SHF.R.U32.HI R2, RZ, 0x10, R0 ;  /* 0x00000010ff027819 */ /* 0x000fc80000011600 */
[----:B------:R-:W-:-:S04]  /*b5e0*/  LOP3.LUT R5, R5, R2, RZ, 0xc0, !PT ;  /* 0x0000000205057212 */ /* 0x000fc800078ec0ff */
[----:B------:R-:W-:-:S13]  /*b5f0*/  ISETP.NE.AND P0, PT, R5, R2, PT ;  /* 0x000000020500720c */ /* 0x000fda0003f05270 */
[----:B------:R-:W-:Y:S05]  /*b600*/  @P0 BRA `(.L_x_22) ;  /* 0x0000000000300947 */ /* 0x000fea0003800000 */
[----:B------:R-:W-:Y:S01]  /*b610*/  R2UR UR4, R0 ;  /* 0x00000000000472ca */ /* 0x000fe200000e0000 */
[----:B------:R-:W-:Y:S01]  /*b620*/  VOTEU.ANY UR5, UPT, PT ;  /* 0x0000000000057886 */ /* 0x000fe200038e0100 */
[----:B------:R-:W0:Y:S01]  /*b630*/  S2R R0, SR_LANEID ;  /* 0x0000000000007919 */ /* 0x000e220000000000 */
[----:B------:R-:W-:-:S10]  /*b640*/  UFLO.U32 UR5, UR5 ;  /* 0x00000005000572bd */ /* 0x000fd400080e0000 */
[----:B------:R-:W-:-:S06]  /*b650*/  ULOP3.LUT UR4, URZ, UR4, URZ, 0x33, !UPT ;  /* 0x00000004ff047292 */ /* 0x000fcc000f8e33ff */
[----:B------:R-:W-:-:S04]  /*b660*/  IMAD.U32 R2, RZ, RZ, UR4 ;  /* 0x00000004ff027e24 */ /* 0x000fc8000f8e00ff */
[----:B------:R-:W1:Y:S02]  /*b670*/  REDUX UR7, R2 ;  /* 0x00000000020773c4 */ /* 0x000e640000000000 */
[----:B------:R2:W-:Y:S01]  /*b680*/  UTCATOMSWS.AND URZ, UR4 ;  /* 0x0000000400ff79e3 */ /* 0x0005e20008000000 */
[----:B0-----:R-:W-:Y:S02]  /*b690*/  ISETP.EQ.U32.AND P0, PT, R0, UR5, PT ;  /* 0x0000000500007c0c */ /* 0x001fe4000bf02070 */
[----:B-1----:R-:W-:-:S11]  /*b6a0*/  MOV R0, UR7 ;  /* 0x0000000700007c02 */ /* 0x002fd60008000f00 */
[----:B------:R2:W-:Y:S01]  /*b6b0*/  @P0 ATOMS.AND RZ, [UR6], R0 ;  /* 0x00000000ffff098c */ /* 0x0005e2000a800006 */
[----:B------:R-:W-:Y:S05]  /*b6c0*/  BRA `(.L_x_20) ;  /* 0x0000000000147947 */ /* 0x000fea0003800000 */
.L_x_22:
[----:B------:R-:W-:-:S07]  /*b6d0*/  MOV R2, 0xb6f0 ;  /* 0x0000b6f000027802 */ /* 0x000fce0000000f00 */
[----:B------:R-:W-:Y:S05]  /*b6e0*/  CALL.REL.NOINC `($__internal_0_$__cuda_sm10x_tcgen05_guardrail_trap_col_being_dealloced_not_returned_by_alloc) ;  /* 0x0000000000447944 */ /* 0x000fea0003c00000 */
[----:B------:R-:W-:Y:S05]  /*b6f0*/  BRA `(.L_x_20) ;  /* 0x0000000000087947 */ /* 0x000fea0003800000 */
.L_x_21:
[----:B------:R-:W-:-:S07]  /*b700*/  MOV R2, 0xb720 ;  /* 0x0000b72000027802 */ /* 0x000fce0000000f00 */
[----:B------:R-:W-:Y:S05]  /*b710*/  CALL.REL.NOINC `($__internal_2_$__cuda_sm10x_tcgen05_guardrail_trap_unallocated_columns_being_dealloced) ;  /* 0x0000000000507944 */ /* 0x000fea0003c00000 */
.L_x_20:
[----:B------:R-:W-:Y:S01]  /*b720*/  NOP ;  /* 0x0000000000007918 */ /* 0x000fe20000000000 */
[----:B--2---:R-:W-:Y:S05]  /*b730*/  EXIT ;  /* 0x000000000000794d */ /* 0x004fea0003800000 */
.L_x_8:
[----:B------:R-:W1:Y:S02]  /*b740*/  SYNCS.PHASECHK.TRANS64.TRYWAIT P0, [UR7+0x8000], RZ ;  /* 0x008000ffff0075a7 */ /* 0x000e640008001107 */
[----:B-1----:R-:W-:Y:S05]  /*b750*/  @!P0 BRA `(.L_x_8) ;  /* 0xfffffffc00f88947 */ /* 0x002fea000383ffff */
[----:B------:R-:W-:Y:S05]  /*b760*/  BRA `(.L_x_7) ;  /* 0xffffff7800587947 */ /* 0x000fea000383ffff */
.L_x_14:
[----:B------:R-:W0:Y:S02]  /*b770*/  SYNCS.PHASECHK.TRANS64.TRYWAIT P3, [UR7+0x1c010], RZ ;  /* 0x01c010ffff0075a7 */ /* 0x000e240008061107 */
[----:B0-----:R-:W-:Y:S05]  /*b780*/  @!P3 BRA `(.L_x_14) ;  /* 0xfffffffc00f8b947 */ /* 0x001fea000383ffff */
[----:B------:R-:W-:Y:S05]  /*b790*/  BRA `(.L_x_23) ;  /* 0xffffffc400287947 */ /* 0x000fea000383ffff */
.L_x_15:
[----:B------:R-:W0:Y:S02]  /*b7a0*/  SYNCS.PHASECHK.TRANS64.TRYWAIT P3, [UR10], R234 ;  /* 0x000000eaff0075a7 */ /* 0x000e24000806110a */
[----:B0-----:R-:W-:Y:S05]  /*b7b0*/  @!P3 BRA `(.L_x_15) ;  /* 0xfffffffc00f8b947 */ /* 0x001fea000383ffff */
[----:B------:R-:W-:Y:S05]  /*b7c0*/  BRA `(.L_x_24) ;  /* 0xffffffd000c47947 */ /* 0x000fea000383ffff */
.L_x_19:
[----:B------:R-:W0:Y:S02]  /*b7d0*/  SYNCS.PHASECHK.TRANS64.TRYWAIT P0, [UR10], R3 ;  /* 0x00000003ff0075a7 */ /* 0x000e24000800110a */
[----:B0-----:R-:W-:Y:S05]  /*b7e0*/  @!P0 BRA `(.L_x_19) ;  /* 0xfffffffc00f88947 */ /* 0x001fea000383ffff */
[----:B------:R-:W-:Y:S05]  /*b7f0*/  BRA `(.L_x_18) ;  /* 0xffffffe400b47947 */ /* 0x000fea000383ffff */
        .weak           $__internal_0_$__cuda_sm10x_tcgen05_guardrail_trap_col_being_dealloced_not_returned_by_alloc
        .type           $__internal_0_$__cuda_sm10x_tcgen05_guardrail_trap_col_being_dealloced_not_returned_by_alloc,@function
        .size           $__internal_0_$__cuda_sm10x_tcgen05_guardrail_trap_col_being_dealloced_not_returned_by_alloc,($__internal_1_$__cuda_sm10x_tcgen05_guardrail_trap_phase_invalid_during_alloc - $__internal_0_$__cuda_sm10x_tcgen05_guardrail_trap_col_being_dealloced_not_returned_by_alloc)
$__internal_0_$__cuda_sm10x_tcgen05_guardrail_trap_col_being_dealloced_not_returned_by_alloc:
[----:B------:R-:W-:Y:S05]  /*b800*/  BPT.TRAP 0x1 ;  /* 0x000000040000795c */ /* 0x000fea0000300000 */
[----:B------:R-:W-:-:S04]  /*b810*/  IMAD.MOV.U32 R3, RZ, RZ, 0x0 ;  /* 0x00000000ff037424 */ /* 0x000fc800078e00ff */
[----:B------:R-:W-:Y:S05]  /*b820*/  RET.REL.NODEC R2 `(attn_fwd) ;  /* 0xffffff4402f47950 */ /* 0x000fea0003c3ffff */
        .weak           $__internal_1_$__cuda_sm10x_tcgen05_guardrail_trap_phase_invalid_during_alloc
        .type           $__internal_1_$__cuda_sm10x_tcgen05_guardrail_trap_phase_invalid_during_alloc,@function
        .size           $__internal_1_$__cuda_sm10x_tcgen05_guardrail_trap_phase_invalid_during_alloc,($__internal_2_$__cuda_sm10x_tcgen05_guardrail_trap_unallocated_columns_being_dealloced - $__internal_1_$__cuda_sm10x_tcgen05_guardrail_trap_phase_invalid_during_alloc)
$__internal_1_$__cuda_sm10x_tcgen05_guardrail_trap_phase_invalid_during_alloc:
[----:B------:R-:W-:Y:S05]  /*b830*/  BPT.TRAP 0x1 ;  /* 0x000000040000795c */ /* 0x000fea0000300000 */
[----:B------:R-:W-:-:S04]  /*b840*/  IMAD.MOV.U32 R3, RZ, RZ, 0x0 ;  /* 0x00000000ff037424 */ /* 0x000fc800078e00ff */
[----:B------:R-:W-:Y:S05]  /*b850*/  RET.REL.NODEC R2 `(attn_fwd) ;  /* 0xffffff4402e87950 */ /* 0x000fea0003c3ffff */
        .weak           $__internal_2_$__cuda_sm10x_tcgen05_guardrail_trap_unallocated_columns_being_dealloced
        .type           $__internal_2_$__cuda_sm10x_tcgen05_guardrail_trap_unallocated_columns_being_dealloced,@function
        .size           $__internal_2_$__cuda_sm10x_tcgen05_guardrail_trap_unallocated_columns_being_dealloced,(.L_x_28 - $__internal_2_$__cuda_sm10x_tcgen05_guardrail_trap_unallocated_columns_being_dealloced)
$__internal_2_$__cuda_sm10x_tcgen05_guardrail_trap_unallocated_columns_being_dealloced:
[----:B------:R-:W-:Y:S05]  /*b860*/  BPT.TRAP 0x1 ;  /* 0x000000040000795c */ /* 0x000fea0000300000 */
[----:B------:R-:W-:-:S04]  /*b870*/  IMAD.MOV.U32 R3, RZ, RZ, 0x0 ;  /* 0x00000000ff037424 */ /* 0x000fc800078e00ff */
[----:B------:R-:W-:Y:S05]  /*b880*/  RET.REL.NODEC R2 `(attn_fwd) ;  /* 0xffffff4402dc7950 */ /* 0x000fea0003c3ffff */
.L_x_25:
[----:B------:R-:W-:-:S00]  /*b890*/  BRA `(.L_x_25) ;  /* 0xfffffffc00fc7947 */ /* 0x000fc0000383ffff */
[----:B------:R-:W-:-:S00]  /*b8a0*/  NOP ;  /* 0x0000000000007918 */ /* 0x000fc00000000000 */
        /* <DEDUP_REMOVED lines=13> */
.L_x_28:


//--------------------- .nv.global.init           --------------------------
	.section	.nv.global.init,"aw",@progbits
.nv.global.init:
	.type		_$_str,@object
	.size		_$_str,(.L_3 - _$_str)
_$_str:
        /*0000*/ 	.byte	0x5f, 0x5f, 0x43, 0x55, 0x44, 0x41, 0x5f, 0x46, 0x54, 0x5a, 0x00
.L_3:


//--------------------- .nv.shared.attn_fwd       --------------------------
	.section	.nv.shared.attn_fwd,"aw",@nobits
	.sectionflags	@""
	.align	16
	.zero		1024


//--------------------- .nv.shared.reserved.0     --------------------------
	.section	.nv.shared.reserved.0,"aw",@nobits
	.align	8
	.weak		__nv_reservedSMEM_offset_0_alias
	.size		__nv_reservedSMEM_offset_0_alias, 0, 64
	.other		__nv_reservedSMEM_offset_0_alias,@"STO_CUDA_RESERVED_SHARED STV_DEFAULT"
__nv_reservedSMEM_offset_0_alias:
	.zero		0
.nv.shared.reserved.0:
	.zero		64
	.weak		__nv_reservedSMEM_allocation_phase
	.type		__nv_reservedSMEM_allocation_phase,@object
	.size		__nv_reservedSMEM_allocation_phase,(.L_0 - __nv_reservedSMEM_allocation_phase)
__nv_reservedSMEM_allocation_phase:
	.zero		1
.L_0:
	.zero		7
	.weak		__nv_reservedSMEM_devtool_atexit_pc
	.type		__nv_reservedSMEM_devtool_atexit_pc,@object
	.size		__nv_reservedSMEM_devtool_atexit_pc,(__nv_reservedSMEM_allocation_mask - __nv_reservedSMEM_devtool_atexit_pc)
__nv_reservedSMEM_devtool_atexit_pc:
	.zero		8
	.weak		__nv_reservedSMEM_allocation_mask
	.type		__nv_reservedSMEM_allocation_mask,@object
	.size		__nv_reservedSMEM_allocation_mask,(.L_2 - __nv_reservedSMEM_allocation_mask)
__nv_reservedSMEM_allocation_mask:
	.zero		4
.L_2:


//--------------------- .nv.constant0.attn_fwd    --------------------------
	.section	.nv.constant0.attn_fwd,"a",@progbits
	.sectionflags	@""
	.align	4
.nv.constant0.attn_fwd:
	.zero		1032


//--------------------- SYMBOLS --------------------------

	.type		.nv.reservedSmem.offset0,@object
	.size		.nv.reservedSmem.offset0,0x4
	.type		.nv.reservedSmem.cap,@object
	.size		.nv.reservedSmem.cap,0x4
